	.headerflags	@"EF_CUDA_TEXMODE_UNIFIED EF_CUDA_64BIT_ADDRESS EF_CUDA_ACCELERATORS EF_CUDA_SM90 EF_CUDA_VIRTUAL_SM(EF_CUDA_SM90)"
	.elftype	@"ET_EXEC"


//--------------------- .nv.info                  --------------------------
	.section	.nv.info,"",@"SHT_CUDA_INFO"
	.align	4


	//----- nvinfo : EIATTR_REGCOUNT
	.align		4
        /*0000*/ 	.byte	0x04, 0x2f
        /*0002*/ 	.short	(.L_3 - .L_2)
	.align		4
.L_2:
        /*0004*/ 	.word	index@(triton_poi_fused__native_batch_norm_legit_no_training_mul_softplus_tanh_8)
        /*0008*/ 	.word	0x00000020


	//----- nvinfo : EIATTR_MIN_STACK_SIZE
	.align		4
.L_3:
        /*000c*/ 	.byte	0x04, 0x12
        /*000e*/ 	.short	(.L_5 - .L_4)
	.align		4
.L_4:
        /*0010*/ 	.word	index@(triton_poi_fused__native_batch_norm_legit_no_training_mul_softplus_tanh_8)
        /*0014*/ 	.word	0x00000000


	//----- nvinfo : EIATTR_FRAME_SIZE
	.align		4
.L_5:
        /*0018*/ 	.byte	0x04, 0x11
        /*001a*/ 	.short	(.L_7 - .L_6)
	.align		4
.L_6:
        /*001c*/ 	.word	index@(triton_poi_fused__native_batch_norm_legit_no_training_mul_softplus_tanh_8)
        /*0020*/ 	.word	0x00000000


	//----- nvinfo : EIATTR_MIN_STACK_SIZE
	.align		4
.L_7:
        /*0024*/ 	.byte	0x04, 0x12
        /*0026*/ 	.short	(.L_9 - .L_8)
	.align		4
.L_8:
        /*0028*/ 	.word	index@(triton_poi_fused__native_batch_norm_legit_no_training_mul_softplus_tanh_8)
        /*002c*/ 	.word	0x00000000
.L_9:


//--------------------- .nv.info.triton_poi_fused__native_batch_norm_legit_no_training_mul_softplus_tanh_8 --------------------------
	.section	.nv.info.triton_poi_fused__native_batch_norm_legit_no_training_mul_softplus_tanh_8,"",@"SHT_CUDA_INFO"
	.sectionflags	@""
	.align	4


	//----- nvinfo : EIATTR_CUDA_API_VERSION
	.align		4
        /*0000*/ 	.byte	0x04, 0x37
        /*0002*/ 	.short	(.L_11 - .L_10)
.L_10:
        /*0004*/ 	.word	0x0000007c


	//----- nvinfo : EIATTR_KPARAM_INFO
	.align		4
.L_11:
        /*0008*/ 	.byte	0x04, 0x17
        /*000a*/ 	.short	(.L_13 - .L_12)
.L_12:
        /*000c*/ 	.word	0x00000000
        /*0010*/ 	.short	0x0007
        /*0012*/ 	.short	0x0034
        /*0014*/ 	.byte	0x00, 0xf0, 0x11, 0x00


	//----- nvinfo : EIATTR_KPARAM_INFO
	.align		4
.L_13:
        /*0018*/ 	.byte	0x04, 0x17
        /*001a*/ 	.short	(.L_15 - .L_14)
.L_14:
        /*001c*/ 	.word	0x00000000
        /*0020*/ 	.short	0x0006
        /*0022*/ 	.short	0x0030
        /*0024*/ 	.byte	0x00, 0xf0, 0x11, 0x00


	//----- nvinfo : EIATTR_KPARAM_INFO
	.align		4
.L_15:
        /*0028*/ 	.byte	0x04, 0x17
        /*002a*/ 	.short	(.L_17 - .L_16)
.L_16:
        /*002c*/ 	.word	0x00000000
        /*0030*/ 	.short	0x0005
        /*0032*/ 	.short	0x0028
        /*0034*/ 	.byte	0x00, 0xf4, 0x21, 0x00


	//----- nvinfo : EIATTR_KPARAM_INFO
	.align		4
.L_17:
        /*0038*/ 	.byte	0x04, 0x17
        /*003a*/ 	.short	(.L_19 - .L_18)
.L_18:
        /*003c*/ 	.word	0x00000000
        /*0040*/ 	.short	0x0004
        /*0042*/ 	.short	0x0020
        /*0044*/ 	.byte	0x00, 0xf4, 0x21, 0x00


	//----- nvinfo : EIATTR_KPARAM_INFO
	.align		4
.L_19:
        /*0048*/ 	.byte	0x04, 0x17
        /*004a*/ 	.short	(.L_21 - .L_20)
.L_20:
        /*004c*/ 	.word	0x00000000
        /*0050*/ 	.short	0x0003
        /*0052*/ 	.short	0x0018
        /*0054*/ 	.byte	0x00, 0xf4, 0x21, 0x00


	//----- nvinfo : EIATTR_KPARAM_INFO
	.align		4
.L_21:
        /*0058*/ 	.byte	0x04, 0x17
        /*005a*/ 	.short	(.L_23 - .L_22)
.L_22:
        /*005c*/ 	.word	0x00000000
        /*0060*/ 	.short	0x0002
        /*0062*/ 	.short	0x0010
        /*0064*/ 	.byte	0x00, 0xf4, 0x21, 0x00


	//----- nvinfo : EIATTR_KPARAM_INFO
	.align		4
.L_23:
        /*0068*/ 	.byte	0x04, 0x17
        /*006a*/ 	.short	(.L_25 - .L_24)
.L_24:
        /*006c*/ 	.word	0x00000000
        /*0070*/ 	.short	0x0001
        /*0072*/ 	.short	0x0008
        /*0074*/ 	.byte	0x00, 0xf4, 0x21, 0x00


	//----- nvinfo : EIATTR_KPARAM_INFO
	.align		4
.L_25:
        /*0078*/ 	.byte	0x04, 0x17
        /*007a*/ 	.short	(.L_27 - .L_26)
.L_26:
        /*007c*/ 	.word	0x00000000
        /*0080*/ 	.short	0x0000
        /*0082*/ 	.short	0x0000
        /*0084*/ 	.byte	0x00, 0xf4, 0x21, 0x00


	//----- nvinfo : EIATTR_SPARSE_MMA_MASK
	.align		4
.L_27:
        /*0088*/ 	.byte	0x03, 0x50
        /*008a*/ 	.short	0x0000


	//----- nvinfo : EIATTR_MAXREG_COUNT
	.align		4
        /*008c*/ 	.byte	0x03, 0x1b
        /*008e*/ 	.short	0x00ff


	//----- nvinfo : EIATTR_EXIT_INSTR_OFFSETS
	.align		4
        /*0090*/ 	.byte	0x04, 0x1c
        /*0092*/ 	.short	(.L_29 - .L_28)


	//   ....[0]....
.L_28:
        /*0094*/ 	.word	0x00002540


	//   ....[1]....
        /*0098*/ 	.word	0x00002600


	//----- nvinfo : EIATTR_REQNTID
	.align		4
.L_29:
        /*009c*/ 	.byte	0x04, 0x10
        /*009e*/ 	.short	(.L_31 - .L_30)
.L_30:
        /*00a0*/ 	.word	0x00000080
        /*00a4*/ 	.word	0x00000001
        /*00a8*/ 	.word	0x00000001


	//----- nvinfo : EIATTR_CRS_STACK_SIZE
	.align		4
.L_31:
        /*00ac*/ 	.byte	0x04, 0x1e
        /*00ae*/ 	.short	(.L_33 - .L_32)
.L_32:
        /*00b0*/ 	.word	0x00000000


	//----- nvinfo : EIATTR_CBANK_PARAM_SIZE
	.align		4
.L_33:
        /*00b4*/ 	.byte	0x03, 0x19
        /*00b6*/ 	.short	0x0038


	//----- nvinfo : EIATTR_PARAM_CBANK
	.align		4
        /*00b8*/ 	.byte	0x04, 0x0a
        /*00ba*/ 	.short	(.L_35 - .L_34)
	.align		4
.L_34:
        /*00bc*/ 	.word	index@(.nv.constant0.triton_poi_fused__native_batch_norm_legit_no_training_mul_softplus_tanh_8)
        /*00c0*/ 	.short	0x0210
        /*00c2*/ 	.short	0x0038


	//----- nvinfo : EIATTR_SW_WAR
	.align		4
.L_35:
        /*00c4*/ 	.byte	0x04, 0x36
        /*00c6*/ 	.short	(.L_37 - .L_36)
.L_36:
        /*00c8*/ 	.word	0x00000008
.L_37:


//--------------------- .nv.callgraph             --------------------------
	.section	.nv.callgraph,"",@"SHT_CUDA_CALLGRAPH"
	.align	4
	.sectionentsize	8
	.align		4
        /*0000*/ 	.word	0x00000000
	.align		4
        /*0004*/ 	.word	0xffffffff
	.align		4
        /*0008*/ 	.word	0x00000000
	.align		4
        /*000c*/ 	.word	0xfffffffe
	.align		4
        /*0010*/ 	.word	0x00000000
	.align		4
        /*0014*/ 	.word	0xfffffffd
	.align		4
        /*0018*/ 	.word	0x00000000
	.align		4
        /*001c*/ 	.word	0xfffffffc


//--------------------- .nv.constant4             --------------------------
	.section	.nv.constant4,"a",@progbits
	.align	8
	.align		8
.nv.constant4:
        /*0000*/ 	.dword	_$_str
	.align		8
        /*0008*/ 	.dword	_$_str_$_2


//--------------------- .text.triton_poi_fused__native_batch_norm_legit_no_training_mul_softplus_tanh_8 --------------------------
	.section	.text.triton_poi_fused__native_batch_norm_legit_no_training_mul_softplus_tanh_8,"ax",@progbits
	.sectionflags	@"SHF_BARRIERS=1"
	.align	128
        .global         triton_poi_fused__native_batch_norm_legit_no_training_mul_softplus_tanh_8
        .type           triton_poi_fused__native_batch_norm_legit_no_training_mul_softplus_tanh_8,@function
        .size           triton_poi_fused__native_batch_norm_legit_no_training_mul_softplus_tanh_8,(.L_x_41 - triton_poi_fused__native_batch_norm_legit_no_training_mul_softplus_tanh_8)
        .other          triton_poi_fused__native_batch_norm_legit_no_training_mul_softplus_tanh_8,@"STO_CUDA_ENTRY STV_DEFAULT"
triton_poi_fused__native_batch_norm_legit_no_training_mul_softplus_tanh_8:
.text.triton_poi_fused__native_batch_norm_legit_no_training_mul_softplus_tanh_8:
[----:B------:R-:W0:Y:S01]  /*0000*/  LDC R1, c[0x0][0x28] ;  /* 0x00000a00ff017b82 */ /* 0x000e220000000800 */
[----:B------:R-:W1:Y:S07]  /*0010*/  S2R R9, SR_CTAID.X ;  /* 0x0000000000097919 */ /* 0x000e6e0000002500 */
[----:B------:R-:W2:Y:S01]  /*0020*/  LDC.64 R14, c[0x0][0x220] ;  /* 0x00008800ff0e7b82 */ /* 0x000ea20000000a00 */
[----:B------:R-:W-:Y:S01]  /*0030*/  HFMA2.MMA R12, -RZ, RZ, 0, 0 ;  /* 0x00000000ff0c7435 */ /* 0x000fe200000001ff */
[----:B------:R-:W-:Y:S01]  /*0040*/  ULDC.64 UR6, c[0x0][0x208] ;  /* 0x0000820000067ab9 */ /* 0x000fe20000000a00 */
[----:B------:R-:W3:Y:S01]  /*0050*/  S2R R8, SR_CTAID.Y ;  /* 0x0000000000087919 */ /* 0x000ee20000002600 */
[----:B------:R-:W4:Y:S04]  /*0060*/  S2R R11, SR_TID.X ;  /* 0x00000000000b7919 */ /* 0x000f280000002100 */
[----:B------:R-:W5:Y:S08]  /*0070*/  LDC.64 R6, c[0x0][0x210] ;  /* 0x00008400ff067b82 */ /* 0x000f700000000a00 */
[----:B------:R-:W4:Y:S08]  /*0080*/  LDC.64 R22, c[0x0][0x218] ;  /* 0x00008600ff167b82 */ /* 0x000f300000000a00 */
[----:B------:R-:W5:Y:S01]  /*0090*/  LDC.64 R4, c[0x0][0x228] ;  /* 0x00008a00ff047b82 */ /* 0x000f620000000a00 */
[C---:B-1----:R-:W-:Y:S01]  /*00a0*/  ISETP.GE.AND P0, PT, R9.reuse, 0x80, PT ;  /* 0x000000800900780c */ /* 0x042fe20003f06270 */
[----:B--2---:R-:W-:-:S06]  /*00b0*/  IMAD.WIDE R14, R9, 0x4, R14 ;  /* 0x00000004090e7825 */ /* 0x004fcc00078e020e */
[----:B------:R-:W1:Y:S06]  /*00c0*/  LDC.64 R2, c[0x0][0x230] ;  /* 0x00008c00ff027b82 */ /* 0x000e6c0000000a00 */
[----:B------:R2:W2:Y:S01]  /*00d0*/  @!P0 LDG.E.EL R12, desc[UR6][R14.64] ;  /* 0x000000060e0c8981 */ /* 0x0004a2000c2e1900 */
[----:B---3--:R-:W-:Y:S01]  /*00e0*/  SHF.L.U32 R8, R8, 0xa, RZ ;  /* 0x0000000a08087819 */ /* 0x008fe200000006ff */
[----:B------:R-:W-:Y:S01]  /*00f0*/  HFMA2.MMA R18, -RZ, RZ, 0, 0 ;  /* 0x00000000ff127435 */ /* 0x000fe200000001ff */
[----:B------:R-:W-:Y:S01]  /*0100*/  CS2R R16, SRZ ;  /* 0x0000000000107805 */ /* 0x000fe2000001ff00 */
[----:B0---4-:R-:W-:Y:S01]  /*0110*/  IMAD.WIDE R22, R9, 0x4, R22 ;  /* 0x0000000409167825 */ /* 0x011fe200078e0216 */
[----:B------:R-:W-:-:S02]  /*0120*/  LOP3.LUT R0, R8, 0x7f, R11, 0xf8, !PT ;  /* 0x0000007f08007812 */ /* 0x000fc400078ef80b */
[----:B------:R-:W-:Y:S02]  /*0130*/  MOV R25, RZ ;  /* 0x000000ff00197202 */ /* 0x000fe40000000f00 */
[----:B------:R-:W-:-:S03]  /*0140*/  LEA R19, R0, R9, 0x7 ;  /* 0x0000000900137211 */ /* 0x000fc600078e38ff */
[----:B------:R-:W3:Y:S01]  /*0150*/  @!P0 LDG.E.EL R18, desc[UR6][R22.64] ;  /* 0x0000000616128981 */ /* 0x000ee2000c2e1900 */
[----:B------:R-:W-:Y:S01]  /*0160*/  IADD3 R13, R19, 0x4000, RZ ;  /* 0x00004000130d7810 */ /* 0x000fe20007ffe0ff */
[----:B-----5:R-:W-:-:S04]  /*0170*/  IMAD.WIDE R20, R19, 0x4, R6 ;  /* 0x0000000413147825 */ /* 0x020fc800078e0206 */
[----:B--2---:R-:W-:Y:S01]  /*0180*/  IMAD.WIDE R14, R13, 0x4, R6 ;  /* 0x000000040d0e7825 */ /* 0x004fe200078e0206 */
[----:B------:R-:W-:Y:S01]  /*0190*/  HFMA2.MMA R13, -RZ, RZ, 0, 0 ;  /* 0x00000000ff0d7435 */ /* 0x000fe200000001ff */
[----:B------:R0:W2:Y:S01]  /*01a0*/  @!P0 LDG.E.EL R16, desc[UR6][R20.64] ;  /* 0x0000000614108981 */ /* 0x0000a2000c2e1900 */
[----:B------:R-:W-:Y:S01]  /*01b0*/  MOV R10, RZ ;  /* 0x000000ff000a7202 */ /* 0x000fe20000000f00 */
[C---:B------:R-:W-:Y:S02]  /*01c0*/  IMAD.WIDE R4, R9.reuse, 0x4, R4 ;  /* 0x0000000409047825 */ /* 0x040fe400078e0204 */
[----:B------:R4:W3:Y:S02]  /*01d0*/  @!P0 LDG.E.EL R25, desc[UR6][R14.64] ;  /* 0x000000060e198981 */ /* 0x0008e4000c2e1900 */
[----:B-1----:R-:W-:Y:S02]  /*01e0*/  IMAD.WIDE R2, R9, 0x4, R2 ;  /* 0x0000000409027825 */ /* 0x002fe400078e0202 */
[----:B------:R-:W5:Y:S04]  /*01f0*/  @!P0 LDG.E.EL R10, desc[UR6][R4.64] ;  /* 0x00000006040a8981 */ /* 0x000f68000c2e1900 */
[----:B------:R-:W5:Y:S01]  /*0200*/  @!P0 LDG.E.EL R13, desc[UR6][R2.64] ;  /* 0x00000006020d8981 */ /* 0x000f62000c2e1900 */
[----:B------:R-:W-:-:S05]  /*0210*/  IADD3 R27, R19, 0x8000, RZ ;  /* 0x00008000131b7810 */ /* 0x000fca0007ffe0ff */
[----:B0-----:R-:W-:-:S05]  /*0220*/  IMAD.WIDE R20, R27, 0x4, R6 ;  /* 0x000000041b147825 */ /* 0x001fca00078e0206 */
[----:B------:R0:W5:Y:S01]  /*0230*/  @!P0 LDG.E.EL R17, desc[UR6][R20.64] ;  /* 0x0000000614118981 */ /* 0x000162000c2e1900 */
[----:B------:R-:W-:Y:S02]  /*0240*/  IADD3 R23, R19, 0xc000, RZ ;  /* 0x0000c00013177810 */ /* 0x000fe40007ffe0ff */
[----:B----4-:R-:W-:Y:S02]  /*0250*/  IADD3 R15, R19, 0x10000, RZ ;  /* 0x00010000130f7810 */ /* 0x010fe40007ffe0ff */
[----:B------:R-:W-:Y:S02]  /*0260*/  IADD3 R27, R19, 0x14000, RZ ;  /* 0x00014000131b7810 */ /* 0x000fe40007ffe0ff */
[----:B------:R-:W-:Y:S01]  /*0270*/  IADD3 R29, R19, 0x18000, RZ ;  /* 0x00018000131d7810 */ /* 0x000fe20007ffe0ff */
[----:B0-----:R-:W-:Y:S01]  /*0280*/  HFMA2.MMA R21, -RZ, RZ, 0, 0 ;  /* 0x00000000ff157435 */ /* 0x001fe200000001ff */
[----:B------:R-:W-:Y:S01]  /*0290*/  MOV R0, RZ ;  /* 0x000000ff00007202 */ /* 0x000fe20000000f00 */
[----:B------:R-:W-:Y:S01]  /*02a0*/  IMAD.WIDE R22, R23, 0x4, R6 ;  /* 0x0000000417167825 */ /* 0x000fe200078e0206 */
[----:B------:R-:W-:-:S03]  /*02b0*/  IADD3 R19, R19, 0x1c000, RZ ;  /* 0x0001c00013137810 */ /* 0x000fc60007ffe0ff */
[--C-:B------:R-:W-:Y:S01]  /*02c0*/  IMAD.WIDE R14, R15, 0x4, R6.reuse ;  /* 0x000000040f0e7825 */ /* 0x100fe200078e0206 */
[----:B------:R-:W4:Y:S03]  /*02d0*/  @!P0 LDG.E.EL R0, desc[UR6][R22.64] ;  /* 0x0000000616008981 */ /* 0x000f26000c2e1900 */
[--C-:B------:R-:W-:Y:S01]  /*02e0*/  IMAD.WIDE R2, R27, 0x4, R6.reuse ;  /* 0x000000041b027825 */ /* 0x100fe200078e0206 */
[----:B------:R-:W4:Y:S03]  /*02f0*/  @!P0 LDG.E.EL R21, desc[UR6][R14.64] ;  /* 0x000000060e158981 */ /* 0x000f26000c2e1900 */
[----:B------:R-:W-:-:S04]  /*0300*/  IMAD.WIDE R4, R29, 0x4, R6 ;  /* 0x000000041d047825 */ /* 0x000fc800078e0206 */
[----:B------:R-:W-:Y:S01]  /*0310*/  IMAD.WIDE R6, R19, 0x4, R6 ;  /* 0x0000000413067825 */ /* 0x000fe200078e0206 */
[----:B------:R-:W-:Y:S01]  /*0320*/  HFMA2.MMA R19, -RZ, RZ, 0, 0 ;  /* 0x00000000ff137435 */ /* 0x000fe200000001ff */
[----:B------:R-:W-:Y:S02]  /*0330*/  MOV R29, RZ ;  /* 0x000000ff001d7202 */ /* 0x000fe40000000f00 */
[----:B------:R-:W-:-:S04]  /*0340*/  MOV R27, RZ ;  /* 0x000000ff001b7202 */ /* 0x000fc80000000f00 */
[----:B------:R0:W4:Y:S04]  /*0350*/  @!P0 LDG.E.EL R29, desc[UR6][R2.64] ;  /* 0x00000006021d8981 */ /* 0x000128000c2e1900 */
[----:B------:R1:W4:Y:S04]  /*0360*/  @!P0 LDG.E.EL R19, desc[UR6][R4.64] ;  /* 0x0000000604138981 */ /* 0x000328000c2e1900 */
[----:B------:R0:W4:Y:S01]  /*0370*/  @!P0 LDG.E.EL R27, desc[UR6][R6.64] ;  /* 0x00000006061b8981 */ /* 0x000122000c2e1900 */
[----:B------:R-:W-:-:S04]  /*0380*/  FADD R20, R12, 9.9999997473787516356e-06 ;  /* 0x3727c5ac0c147421 */ /* 0x000fc80000000000 */
[----:B------:R-:W0:Y:S02]  /*0390*/  MUFU.SQRT R24, R20 ;  /* 0x0000001400187308 */ /* 0x000e240000002000 */
[C---:B0-----:R-:W-:Y:S02]  /*03a0*/  FSETP.GT.AND P1, PT, R24.reuse, 8.50705917302346158658e+37, PT ;  /* 0x7e8000001800780b */ /* 0x041fe40003f24000 */
[----:B------:R-:W-:Y:S01]  /*03b0*/  FSETP.GEU.AND P2, PT, R24, 1.175494350822287508e-38, PT ;  /* 0x008000001800780b */ /* 0x000fe20003f4e000 */
[----:B------:R-:W-:-:S10]  /*03c0*/  HFMA2.MMA R12, -RZ, RZ, 1.625, 0 ;  /* 0x3e800000ff0c7435 */ /* 0x000fd400000001ff */
[----:B------:R-:W-:-:S04]  /*03d0*/  @P1 FMUL R24, R24, 0.25 ;  /* 0x3e80000018181820 */ /* 0x000fc80000400000 */
[----:B------:R-:W-:-:S04]  /*03e0*/  @!P2 FMUL R24, R24, 16777216 ;  /* 0x4b8000001818a820 */ /* 0x000fc80000400000 */
[----:B------:R-:W0:Y:S01]  /*03f0*/  MUFU.RCP R28, R24 ;  /* 0x00000018001c7308 */ /* 0x000e220000001000 */
[----:B------:R-:W-:-:S05]  /*0400*/  FSEL R3, R12, 1, P1 ;  /* 0x3f8000000c037808 */ /* 0x000fca0000800000 */
[----:B------:R-:W-:Y:S01]  /*0410*/  @!P2 FMUL R3, R3, 16777216 ;  /* 0x4b8000000303a820 */ /* 0x000fe20000400000 */
[----:B---3--:R-:W-:-:S03]  /*0420*/  FADD R25, -R18, R25 ;  /* 0x0000001912197221 */ /* 0x008fc60000000100 */
[----:B0-----:R-:W-:Y:S01]  /*0430*/  FMUL R28, R28, R3 ;  /* 0x000000031c1c7220 */ /* 0x001fe20000400000 */
[----:B--2---:R-:W-:-:S04]  /*0440*/  FADD R3, -R18, R16 ;  /* 0x0000001012037221 */ /* 0x004fc80000000100 */
[-C--:B-1----:R-:W-:Y:S01]  /*0450*/  FMUL R4, R3, R28.reuse ;  /* 0x0000001c03047220 */ /* 0x082fe20000400000 */
[----:B------:R-:W-:-:S03]  /*0460*/  FMUL R2, R25, R28 ;  /* 0x0000001c19027220 */ /* 0x000fc60000400000 */
[-CC-:B-----5:R-:W-:Y:S01]  /*0470*/  FFMA R4, R4, R10.reuse, R13.reuse ;  /* 0x0000000a04047223 */ /* 0x1a0fe2000000000d */
[----:B------:R-:W-:-:S03]  /*0480*/  FFMA R5, R2, R10, R13 ;  /* 0x0000000a02057223 */ /* 0x000fc6000000000d */
[----:B------:R-:W-:-:S05]  /*0490*/  FMUL R2, R4, 1.4426950216293334961 ;  /* 0x3fb8aa3b04027820 */ /* 0x000fca0000400000 */
[----:B------:R-:W-:Y:S01]  /*04a0*/  FSETP.GEU.AND P1, PT, R2, -126, PT ;  /* 0xc2fc00000200780b */ /* 0x000fe20003f2e000 */
[----:B------:R-:W-:-:S05]  /*04b0*/  FMUL R15, R5, 1.4426950216293334961 ;  /* 0x3fb8aa3b050f7820 */ /* 0x000fca0000400000 */
[----:B------:R-:W-:-:S07]  /*04c0*/  FSETP.GEU.AND P2, PT, R15, -126, PT ;  /* 0xc2fc00000f00780b */ /* 0x000fce0003f4e000 */
[----:B------:R-:W-:-:S04]  /*04d0*/  @!P1 FMUL R2, R2, 0.5 ;  /* 0x3f00000002029820 */ /* 0x000fc80000400000 */
[----:B------:R-:W0:Y:S02]  /*04e0*/  MUFU.EX2 R6, R2 ;  /* 0x0000000200067308 */ /* 0x000e240000000800 */
[----:B------:R-:W-:-:S06]  /*04f0*/  @!P2 FMUL R15, R15, 0.5 ;  /* 0x3f0000000f0fa820 */ /* 0x000fcc0000400000 */
[----:B------:R-:W1:Y:S01]  /*0500*/  MUFU.EX2 R7, R15 ;  /* 0x0000000f00077308 */ /* 0x000e620000000800 */
[----:B0-----:R-:W-:-:S04]  /*0510*/  @!P1 FMUL R6, R6, R6 ;  /* 0x0000000606069220 */ /* 0x001fc80000400000 */
[----:B------:R-:W-:-:S05]  /*0520*/  FADD.FTZ.RZ R3, R6, 1 ;  /* 0x3f80000006037421 */ /* 0x000fca000001c000 */
[----:B------:R-:W-:Y:S01]  /*0530*/  IADD3 R14, R3, -0x3f400000, RZ ;  /* 0xc0c00000030e7810 */ /* 0x000fe20007ffe0ff */
[----:B-1----:R-:W-:Y:S01]  /*0540*/  @!P2 FMUL R7, R7, R7 ;  /* 0x000000070707a220 */ /* 0x002fe20000400000 */
[----:B------:R-:W-:Y:S02]  /*0550*/  FADD R3, -R18, R17 ;  /* 0x0000001112037221 */ /* 0x000fe40000000100 */
[----:B------:R-:W-:Y:S01]  /*0560*/  LOP3.LUT R17, R14, 0xff800000, RZ, 0xc0, !PT ;  /* 0xff8000000e117812 */ /* 0x000fe200078ec0ff */
[----:B------:R-:W-:Y:S01]  /*0570*/  FADD.FTZ.RZ R16, R7, 1 ;  /* 0x3f80000007107421 */ /* 0x000fe2000001c000 */
[----:B------:R-:W-:Y:S02]  /*0580*/  FMUL R2, R3, R28 ;  /* 0x0000001c03027220 */ /* 0x000fe40000400000 */
[----:B------:R-:W-:Y:S02]  /*0590*/  IADD3 R3, -R17, 0x40800000, RZ ;  /* 0x4080000011037810 */ /* 0x000fe40007ffe1ff */
[----:B------:R-:W-:Y:S01]  /*05a0*/  IADD3 R16, R16, -0x3f400000, RZ ;  /* 0xc0c0000010107810 */ /* 0x000fe20007ffe0ff */
[----:B------:R-:W-:Y:S01]  /*05b0*/  FFMA R15, R2, R10, R13 ;  /* 0x0000000a020f7223 */ /* 0x000fe2000000000d */
[----:B------:R-:W-:Y:S01]  /*05c0*/  IADD3 R26, R6, -R17, RZ ;  /* 0x80000011061a7210 */ /* 0x000fe20007ffe0ff */
[----:B------:R-:W-:Y:S01]  /*05d0*/  FFMA.FTZ R3, R3, R12, -1 ;  /* 0xbf80000003037423 */ /* 0x000fe2000001000c */
[----:B------:R-:W-:Y:S01]  /*05e0*/  LOP3.LUT R14, R16, 0xff800000, RZ, 0xc0, !PT ;  /* 0xff800000100e7812 */ /* 0x000fe200078ec0ff */
[----:B------:R-:W-:Y:S01]  /*05f0*/  FMUL R2, R15, 1.4426950216293334961 ;  /* 0x3fb8aa3b0f027820 */ /* 0x000fe20000400000 */
[----:B------:R-:W-:Y:S01]  /*0600*/  MOV R16, 0x3d39bf78 ;  /* 0x3d39bf7800107802 */ /* 0x000fe20000000f00 */
[----:B------:R-:W-:Y:S01]  /*0610*/  FADD R26, R26, R3 ;  /* 0x000000031a1a7221 */ /* 0x000fe20000000000 */
[----:B------:R-:W-:-:S02]  /*0620*/  IADD3 R25, -R14, 0x40800000, RZ ;  /* 0x408000000e197810 */ /* 0x000fc40007ffe1ff */
[----:B------:R-:W-:Y:S01]  /*0630*/  FSETP.GEU.AND P1, PT, R2, -126, PT ;  /* 0xc2fc00000200780b */ /* 0x000fe20003f2e000 */
[C---:B------:R-:W-:Y:S02]  /*0640*/  FFMA.FTZ R3, R26.reuse, -R16, 0.10546888411045074463 ;  /* 0x3dd800121a037423 */ /* 0x040fe40000010810 */
[----:B------:R-:W-:Y:S02]  /*0650*/  FFMA.FTZ R20, R25, R12, -1 ;  /* 0xbf80000019147423 */ /* 0x000fe4000001000c */
[----:B------:R-:W-:Y:S01]  /*0660*/  FFMA.FTZ R3, R26, R3, -0.13229703903198242188 ;  /* 0xbe0778e01a037423 */ /* 0x000fe20000010003 */
[C---:B----4-:R-:W-:Y:S01]  /*0670*/  FADD R25, -R18.reuse, R0 ;  /* 0x0000000012197221 */ /* 0x050fe20000000100 */
[----:B------:R-:W-:Y:S01]  /*0680*/  FADD R0, -R18, R21 ;  /* 0x0000001512007221 */ /* 0x000fe20000000100 */
[----:B------:R-:W-:Y:S01]  /*0690*/  IADD3 R23, R7, -R14, RZ ;  /* 0x8000000e07177210 */ /* 0x000fe20007ffe0ff */
[----:B------:R-:W-:-:S04]  /*06a0*/  FFMA.FTZ R21, R26, R3, 0.14491446316242218018 ;  /* 0x3e1464751a157423 */ /* 0x000fc80000010003 */
[----:B------:R-:W-:Y:S01]  /*06b0*/  FFMA.FTZ R21, R26, R21, -0.16641564667224884033 ;  /* 0xbe2a68dd1a157423 */ /* 0x000fe20000010015 */
[----:B------:R-:W-:Y:S01]  /*06c0*/  FADD R23, R23, R20 ;  /* 0x0000001417177221 */ /* 0x000fe20000000000 */
[----:B------:R-:W-:Y:S01]  /*06d0*/  @!P1 FMUL R2, R2, 0.5 ;  /* 0x3f00000002029820 */ /* 0x000fe20000400000 */
[C---:B------:R-:W-:Y:S01]  /*06e0*/  FADD R3, -R18.reuse, R19 ;  /* 0x0000001312037221 */ /* 0x040fe20000000100 */
[C---:B------:R-:W-:Y:S01]  /*06f0*/  FADD R29, -R18.reuse, R29 ;  /* 0x0000001d121d7221 */ /* 0x040fe20000000100 */
[----:B------:R-:W-:Y:S01]  /*0700*/  FADD R27, -R18, R27 ;  /* 0x0000001b121b7221 */ /* 0x000fe20000000100 */
[----:B------:R-:W-:Y:S01]  /*0710*/  FFMA.FTZ R19, R26, R21, 0.19988867640495300293 ;  /* 0x3e4caf9e1a137423 */ /* 0x000fe20000010015 */
[C---:B------:R-:W-:Y:S01]  /*0720*/  FFMA.FTZ R18, R23.reuse, -R16, 0.10546888411045074463 ;  /* 0x3dd8001217127423 */ /* 0x040fe20000010810 */
[----:B------:R-:W0:Y:S03]  /*0730*/  MUFU.EX2 R21, R2 ;  /* 0x0000000200157308 */ /* 0x000e260000000800 */
[----:B------:R-:W-:-:S04]  /*0740*/  FFMA.FTZ R18, R23, R18, -0.13229703903198242188 ;  /* 0xbe0778e017127423 */ /* 0x000fc80000010012 */
[----:B------:R-:W-:Y:S01]  /*0750*/  FFMA.FTZ R18, R23, R18, 0.14491446316242218018 ;  /* 0x3e14647517127423 */ /* 0x000fe20000010012 */
[----:B------:R-:W-:-:S03]  /*0760*/  FFMA.FTZ R19, R26, R19, -0.25000196695327758789 ;  /* 0xbe8000421a137423 */ /* 0x000fc60000010013 */
[----:B------:R-:W-:Y:S01]  /*0770*/  FFMA.FTZ R18, R23, R18, -0.16641564667224884033 ;  /* 0xbe2a68dd17127423 */ /* 0x000fe20000010012 */
[----:B0-----:R-:W-:-:S03]  /*0780*/  @!P1 FMUL R21, R21, R21 ;  /* 0x0000001515159220 */ /* 0x001fc60000400000 */
[----:B------:R-:W-:Y:S01]  /*0790*/  FFMA.FTZ R18, R23, R18, 0.19988867640495300293 ;  /* 0x3e4caf9e17127423 */ /* 0x000fe20000010012 */
[C---:B------:R-:W-:Y:S01]  /*07a0*/  FFMA.FTZ R19, R26.reuse, R19, 0.33333510160446166992 ;  /* 0x3eaaaae61a137423 */ /* 0x040fe20000010013 */
[----:B------:R-:W-:Y:S02]  /*07b0*/  FADD.FTZ.RZ R2, R21, 1 ;  /* 0x3f80000015027421 */ /* 0x000fe4000001c000 */
[----:B------:R-:W-:Y:S01]  /*07c0*/  FFMA.FTZ R18, R23, R18, -0.25000196695327758789 ;  /* 0xbe80004217127423 */ /* 0x000fe20000010012 */
[----:B------:R-:W-:-:S03]  /*07d0*/  FFMA.FTZ R19, R26, R19, -0.5 ;  /* 0xbf0000001a137423 */ /* 0x000fc60000010013 */
[C---:B------:R-:W-:Y:S01]  /*07e0*/  FFMA.FTZ R18, R23.reuse, R18, 0.33333510160446166992 ;  /* 0x3eaaaae617127423 */ /* 0x040fe20000010012 */
[----:B------:R-:W-:Y:S01]  /*07f0*/  IADD3 R2, R2, -0x3f400000, RZ ;  /* 0xc0c0000002027810 */ /* 0x000fe20007ffe0ff */
[----:B------:R-:W-:Y:S02]  /*0800*/  FMUL R19, R26, R19 ;  /* 0x000000131a137220 */ /* 0x000fe40000400000 */
[----:B------:R-:W-:Y:S01]  /*0810*/  FFMA.FTZ R18, R23, R18, -0.5 ;  /* 0xbf00000017127423 */ /* 0x000fe20000010012 */
[----:B------:R-:W-:Y:S01]  /*0820*/  LOP3.LUT R24, R2, 0xff800000, RZ, 0xc0, !PT ;  /* 0xff80000002187812 */ /* 0x000fe200078ec0ff */
[----:B------:R-:W-:Y:S01]  /*0830*/  FFMA.FTZ R26, R26, R19, R26 ;  /* 0x000000131a1a7223 */ /* 0x000fe2000001001a */
[----:B------:R-:W-:Y:S01]  /*0840*/  FMUL R2, R25, R28 ;  /* 0x0000001c19027220 */ /* 0x000fe20000400000 */
[C---:B------:R-:W-:Y:S01]  /*0850*/  FMUL R18, R23.reuse, R18 ;  /* 0x0000001217127220 */ /* 0x040fe20000400000 */
[----:B------:R-:W-:Y:S02]  /*0860*/  IADD3 R19, -R24, 0x40800000, RZ ;  /* 0x4080000018137810 */ /* 0x000fe40007ffe1ff */
[----:B------:R-:W-:Y:S01]  /*0870*/  FFMA R25, R2, R10, R13 ;  /* 0x0000000a02197223 */ /* 0x000fe2000000000d */
[----:B------:R-:W-:-:S02]  /*0880*/  FFMA.FTZ R23, R23, R18, R23 ;  /* 0x0000001217177223 */ /* 0x000fc40000010017 */
[----:B------:R-:W-:Y:S01]  /*0890*/  FFMA.FTZ R18, R19, R12, -1 ;  /* 0xbf80000013127423 */ /* 0x000fe2000001000c */
[----:B------:R-:W-:Y:S01]  /*08a0*/  IADD3 R19, R21, -R24, RZ ;  /* 0x8000001815137210 */ /* 0x000fe20007ffe0ff */
[----:B------:R-:W-:-:S04]  /*08b0*/  FMUL R22, R25, 1.4426950216293334961 ;  /* 0x3fb8aa3b19167820 */ /* 0x000fc80000400000 */
[----:B------:R-:W-:Y:S01]  /*08c0*/  FADD R19, R19, R18 ;  /* 0x0000001213137221 */ /* 0x000fe20000000000 */
[----:B------:R-:W-:-:S03]  /*08d0*/  FSETP.GEU.AND P1, PT, R22, -126, PT ;  /* 0xc2fc00001600780b */ /* 0x000fc60003f2e000 */
[----:B------:R-:W-:-:S04]  /*08e0*/  FFMA.FTZ R2, R19, -R16, 0.10546888411045074463 ;  /* 0x3dd8001213027423 */ /* 0x000fc80000010810 */
[----:B------:R-:W-:-:S04]  /*08f0*/  FFMA.FTZ R2, R19, R2, -0.13229703903198242188 ;  /* 0xbe0778e013027423 */ /* 0x000fc80000010002 */
[C---:B------:R-:W-:Y:S02]  /*0900*/  FFMA.FTZ R2, R19.reuse, R2, 0.14491446316242218018 ;  /* 0x3e14647513027423 */ /* 0x040fe40000010002 */
[----:B------:R-:W-:Y:S02]  /*0910*/  @!P1 FMUL R22, R22, 0.5 ;  /* 0x3f00000016169820 */ /* 0x000fe40000400000 */
[----:B------:R-:W-:-:S04]  /*0920*/  FFMA.FTZ R2, R19, R2, -0.16641564667224884033 ;  /* 0xbe2a68dd13027423 */ /* 0x000fc80000010002 */
[C---:B------:R-:W-:Y:S01]  /*0930*/  FFMA.FTZ R2, R19.reuse, R2, 0.19988867640495300293 ;  /* 0x3e4caf9e13027423 */ /* 0x040fe20000010002 */
[----:B------:R-:W0:Y:S03]  /*0940*/  MUFU.EX2 R22, R22 ;  /* 0x0000001600167308 */ /* 0x000e260000000800 */
[----:B------:R-:W-:-:S04]  /*0950*/  FFMA.FTZ R2, R19, R2, -0.25000196695327758789 ;  /* 0xbe80004213027423 */ /* 0x000fc80000010002 */
[----:B------:R-:W-:-:S04]  /*0960*/  FFMA.FTZ R2, R19, R2, 0.33333510160446166992 ;  /* 0x3eaaaae613027423 */ /* 0x000fc80000010002 */
[----:B------:R-:W-:-:S04]  /*0970*/  FFMA.FTZ R18, R19, R2, -0.5 ;  /* 0xbf00000013127423 */ /* 0x000fc80000010002 */
[----:B------:R-:W-:Y:S01]  /*0980*/  FMUL R18, R19, R18 ;  /* 0x0000001213127220 */ /* 0x000fe20000400000 */
[----:B0-----:R-:W-:-:S03]  /*0990*/  @!P1 FMUL R22, R22, R22 ;  /* 0x0000001616169220 */ /* 0x001fc60000400000 */
[----:B------:R-:W-:Y:S01]  /*09a0*/  FFMA.FTZ R20, R19, R18, R19 ;  /* 0x0000001213147223 */ /* 0x000fe20000010013 */
[----:B------:R-:W-:-:S05]  /*09b0*/  FADD.FTZ.RZ R18, R22, 1 ;  /* 0x3f80000016127421 */ /* 0x000fca000001c000 */
[----:B------:R-:W-:Y:S01]  /*09c0*/  IADD3 R18, R18, -0x3f400000, RZ ;  /* 0xc0c0000012127810 */ /* 0x000fe20007ffe0ff */
[-C--:B------:R-:W-:Y:S01]  /*09d0*/  FMUL R0, R0, R28.reuse ;  /* 0x0000001c00007220 */ /* 0x080fe20000400000 */
[----:B------:R-:W-:Y:S02]  /*09e0*/  FMUL R2, R29, R28 ;  /* 0x0000001c1d027220 */ /* 0x000fe40000400000 */
[----:B------:R-:W-:Y:S01]  /*09f0*/  LOP3.LUT R19, R18, 0xff800000, RZ, 0xc0, !PT ;  /* 0xff80000012137812 */ /* 0x000fe200078ec0ff */
[C---:B------:R-:W-:Y:S01]  /*0a00*/  FMUL R3, R28.reuse, R3 ;  /* 0x000000031c037220 */ /* 0x040fe20000400000 */
[----:B------:R-:W-:Y:S02]  /*0a10*/  FMUL R28, R28, R27 ;  /* 0x0000001b1c1c7220 */ /* 0x000fe40000400000 */
[----:B------:R-:W-:Y:S02]  /*0a20*/  IADD3 R27, -R19, 0x40800000, RZ ;  /* 0x40800000131b7810 */ /* 0x000fe40007ffe1ff */
[----:B------:R-:W-:-:S03]  /*0a30*/  IADD3 R29, R22, -R19, RZ ;  /* 0x80000013161d7210 */ /* 0x000fc60007ffe0ff */
[----:B------:R-:W-:Y:S01]  /*0a40*/  FFMA.FTZ R18, R27, R12, -1 ;  /* 0xbf8000001b127423 */ /* 0x000fe2000001000c */
[----:B------:R-:W-:-:S03]  /*0a50*/  FFMA R0, R0, R10, R13 ;  /* 0x0000000a00007223 */ /* 0x000fc6000000000d */
[----:B------:R-:W-:Y:S01]  /*0a60*/  FADD R29, R29, R18 ;  /* 0x000000121d1d7221 */ /* 0x000fe20000000000 */
[----:B------:R-:W-:-:S03]  /*0a70*/  FMUL R27, R0, 1.4426950216293334961 ;  /* 0x3fb8aa3b001b7820 */ /* 0x000fc60000400000 */
[----:B------:R-:W-:Y:S02]  /*0a80*/  FFMA.FTZ R18, R29, -R16, 0.10546888411045074463 ;  /* 0x3dd800121d127423 */ /* 0x000fe40000010810 */
[----:B------:R-:W-:Y:S02]  /*0a90*/  FSETP.GEU.AND P2, PT, R27, -126, PT ;  /* 0xc2fc00001b00780b */ /* 0x000fe40003f4e000 */
[----:B------:R-:W-:-:S04]  /*0aa0*/  FFMA.FTZ R18, R29, R18, -0.13229703903198242188 ;  /* 0xbe0778e01d127423 */ /* 0x000fc80000010012 */
[----:B------:R-:W-:-:S04]  /*0ab0*/  FFMA.FTZ R18, R29, R18, 0.14491446316242218018 ;  /* 0x3e1464751d127423 */ /* 0x000fc80000010012 */
[----:B------:R-:W-:-:S04]  /*0ac0*/  FFMA.FTZ R18, R29, R18, -0.16641564667224884033 ;  /* 0xbe2a68dd1d127423 */ /* 0x000fc80000010012 */
[----:B------:R-:W-:Y:S01]  /*0ad0*/  FFMA.FTZ R18, R29, R18, 0.19988867640495300293 ;  /* 0x3e4caf9e1d127423 */ /* 0x000fe20000010012 */
[----:B------:R-:W-:Y:S01]  /*0ae0*/  @!P2 FMUL R27, R27, 0.5 ;  /* 0x3f0000001b1ba820 */ /* 0x000fe20000400000 */
[----:B------:R-:W-:Y:S02]  /*0af0*/  ISETP.GE.U32.AND P1, PT, R6, 0x7f800000, PT ;  /* 0x7f8000000600780c */ /* 0x000fe40003f26070 */
[----:B------:R-:W-:-:S03]  /*0b00*/  FFMA.FTZ R18, R29, R18, -0.25000196695327758789 ;  /* 0xbe8000421d127423 */ /* 0x000fc60000010012 */
[----:B------:R-:W0:Y:S01]  /*0b10*/  MUFU.EX2 R27, R27 ;  /* 0x0000001b001b7308 */ /* 0x000e220000000800 */
[----:B------:R-:W-:Y:S01]  /*0b20*/  FFMA.FTZ R18, R29, R18, 0.33333510160446166992 ;  /* 0x3eaaaae61d127423 */ /* 0x000fe20000010012 */
[----:B------:R-:W-:-:S03]  /*0b30*/  I2FP.F32.S32 R17, R17 ;  /* 0x0000001100117245 */ /* 0x000fc60000201400 */
[----:B------:R-:W-:Y:S01]  /*0b40*/  FFMA.FTZ R18, R29, R18, -0.5 ;  /* 0xbf0000001d127423 */ /* 0x000fe20000010012 */
[----:B------:R-:W-:Y:S01]  /*0b50*/  BSSY B0, `(.L_x_0) ;  /* 0x000000e000007945 */ /* 0x000fe20003800000 */
[----:B------:R-:W-:Y:S02]  /*0b60*/  FMUL R17, R17, 1.1920928955078125e-07 ;  /* 0x3400000011117820 */ /* 0x000fe40000400000 */
[----:B------:R-:W-:Y:S01]  /*0b70*/  FMUL R18, R29, R18 ;  /* 0x000000121d127220 */ /* 0x000fe20000400000 */
[-CC-:B------:R-:W-:Y:S01]  /*0b80*/  FFMA R2, R2, R10.reuse, R13.reuse ;  /* 0x0000000a02027223 */ /* 0x180fe2000000000d */
[-CC-:B------:R-:W-:Y:S01]  /*0b90*/  FFMA R3, R3, R10.reuse, R13.reuse ;  /* 0x0000000a03037223 */ /* 0x180fe2000000000d */
[----:B------:R-:W-:Y:S01]  /*0ba0*/  FFMA R10, R28, R10, R13 ;  /* 0x0000000a1c0a7223 */ /* 0x000fe2000000000d */
[----:B------:R-:W-:Y:S01]  /*0bb0*/  FFMA.FTZ R18, R29, R18, R29 ;  /* 0x000000121d127223 */ /* 0x000fe2000001001d */
[----:B------:R-:W-:Y:S01]  /*0bc0*/  FFMA.FTZ R13, R17, 0.69314718246459960938, R26 ;  /* 0x3f317218110d7823 */ /* 0x000fe2000001001a */
[----:B0-----:R-:W-:Y:S06]  /*0bd0*/  @!P1 BRA `(.L_x_1) ;  /* 0x0000000000149947 */ /* 0x001fec0003800000 */
[----:B------:R-:W-:-:S13]  /*0be0*/  ISETP.GE.AND P1, PT, R6, -0x407fffff, PT ;  /* 0xbf8000010600780c */ /* 0x000fda0003f26270 */
[----:B------:R-:W-:-:S05]  /*0bf0*/  @P1 MOV R17, 0x7f800000 ;  /* 0x7f80000000111802 */ /* 0x000fca0000000f00 */
[C---:B------:R-:W-:Y:S01]  /*0c00*/  @P1 FFMA.FTZ R13, R6.reuse, R17, +INF ;  /* 0x7f800000060d1423 */ /* 0x040fe20000010011 */
[----:B------:R-:W-:-:S04]  /*0c10*/  FSETP.NEU.AND P1, PT, R6, RZ, PT ;  /* 0x000000ff0600720b */ /* 0x000fc80003f2d000 */
[----:B------:R-:W-:-:S09]  /*0c20*/  FSEL R13, R13, -RZ, P1 ;  /* 0x800000ff0d0d7208 */ /* 0x000fd20000800000 */
.L_x_1:
[----:B------:R-:W-:Y:S05]  /*0c30*/  BSYNC B0 ;  /* 0x0000000000007941 */ /* 0x000fea0003800000 */
.L_x_0:
[----:B------:R-:W-:Y:S01]  /*0c40*/  FMUL R6, R2, 1.4426950216293334961 ;  /* 0x3fb8aa3b02067820 */ /* 0x000fe20000400000 */
[----:B------:R-:W-:Y:S01]  /*0c50*/  I2FP.F32.S32 R24, R24 ;  /* 0x0000001800187245 */ /* 0x000fe20000201400 */
[----:B------:R-:W-:Y:S01]  /*0c60*/  @!P2 FMUL R27, R27, R27 ;  /* 0x0000001b1b1ba220 */ /* 0x000fe20000400000 */
[----:B------:R-:W-:Y:S01]  /*0c70*/  ISETP.GE.U32.AND P1, PT, R7, 0x7f800000, PT ;  /* 0x7f8000000700780c */ /* 0x000fe20003f26070 */
[----:B------:R-:W-:Y:S01]  /*0c80*/  BSSY B0, `(.L_x_2) ;  /* 0x0000017000007945 */ /* 0x000fe20003800000 */
[----:B------:R-:W-:Y:S01]  /*0c90*/  FSETP.GEU.AND P3, PT, R6, -126, PT ;  /* 0xc2fc00000600780b */ /* 0x000fe20003f6e000 */
[----:B------:R-:W-:Y:S01]  /*0ca0*/  FMUL R17, R24, 1.1920928955078125e-07 ;  /* 0x3400000018117820 */ /* 0x000fe20000400000 */
[----:B------:R-:W-:Y:S01]  /*0cb0*/  FADD.FTZ.RZ R24, R27, 1 ;  /* 0x3f8000001b187421 */ /* 0x000fe2000001c000 */
[----:B------:R-:W-:Y:S02]  /*0cc0*/  I2FP.F32.S32 R14, R14 ;  /* 0x0000000e000e7245 */ /* 0x000fe40000201400 */
[----:B------:R-:W-:Y:S01]  /*0cd0*/  FFMA.FTZ R20, R17, 0.69314718246459960938, R20 ;  /* 0x3f31721811147823 */ /* 0x000fe20000010014 */
[----:B------:R-:W-:-:S02]  /*0ce0*/  ISETP.GE.U32.AND P2, PT, R21, 0x7f800000, PT ;  /* 0x7f8000001500780c */ /* 0x000fc40003f46070 */
[----:B------:R-:W-:Y:S01]  /*0cf0*/  IADD3 R24, R24, -0x3f400000, RZ ;  /* 0xc0c0000018187810 */ /* 0x000fe20007ffe0ff */
[----:B------:R-:W-:-:S03]  /*0d00*/  FMUL R14, R14, 1.1920928955078125e-07 ;  /* 0x340000000e0e7820 */ /* 0x000fc60000400000 */
[----:B------:R-:W-:Y:S01]  /*0d10*/  LOP3.LUT R26, R24, 0xff800000, RZ, 0xc0, !PT ;  /* 0xff800000181a7812 */ /* 0x000fe200078ec0ff */
[----:B------:R-:W-:-:S03]  /*0d20*/  @!P3 FMUL R6, R6, 0.5 ;  /* 0x3f0000000606b820 */ /* 0x000fc60000400000 */
[----:B------:R-:W-:-:S03]  /*0d30*/  IADD3 R17, -R26, 0x40800000, RZ ;  /* 0x408000001a117810 */ /* 0x000fc60007ffe1ff */
[----:B------:R-:W0:Y:S02]  /*0d40*/  MUFU.EX2 R6, R6 ;  /* 0x0000000600067308 */ /* 0x000e240000000800 */
[----:B------:R-:W-:Y:S01]  /*0d50*/  FFMA.FTZ R24, R17, R12, -1 ;  /* 0xbf80000011187423 */ /* 0x000fe2000001000c */
[----:B------:R-:W-:-:S05]  /*0d60*/  IADD3 R17, R27, -R26, RZ ;  /* 0x8000001a1b117210 */ /* 0x000fca0007ffe0ff */
[----:B------:R-:W-:Y:S01]  /*0d70*/  FADD R17, R17, R24 ;  /* 0x0000001811117221 */ /* 0x000fe20000000000 */
[----:B------:R-:W-:Y:S01]  /*0d80*/  FFMA.FTZ R24, R14, 0.69314718246459960938, R23 ;  /* 0x3f3172180e187823 */ /* 0x000fe20000010017 */
[----:B------:R-:W-:Y:S06]  /*0d90*/  @!P1 BRA `(.L_x_3) ;  /* 0x0000000000149947 */ /* 0x000fec0003800000 */
[----:B------:R-:W-:-:S13]  /*0da0*/  ISETP.GE.AND P1, PT, R7, -0x407fffff, PT ;  /* 0xbf8000010700780c */ /* 0x000fda0003f26270 */
[----:B------:R-:W-:-:S05]  /*0db0*/  @P1 MOV R14, 0x7f800000 ;  /* 0x7f800000000e1802 */ /* 0x000fca0000000f00 */
[C---:B------:R-:W-:Y:S01]  /*0dc0*/  @P1 FFMA.FTZ R24, R7.reuse, R14, +INF ;  /* 0x7f80000007181423 */ /* 0x040fe2000001000e */
[----:B------:R-:W-:-:S04]  /*0dd0*/  FSETP.NEU.AND P1, PT, R7, RZ, PT ;  /* 0x000000ff0700720b */ /* 0x000fc80003f2d000 */
[----:B------:R-:W-:-:S09]  /*0de0*/  FSEL R24, R24, -RZ, P1 ;  /* 0x800000ff18187208 */ /* 0x000fd20000800000 */
.L_x_3:
[----:B------:R-:W-:Y:S05]  /*0df0*/  BSYNC B0 ;  /* 0x0000000000007941 */ /* 0x000fea0003800000 */
.L_x_2:
[C---:B------:R-:W-:Y:S01]  /*0e00*/  FFMA.FTZ R14, R17.reuse, -R16, 0.10546888411045074463 ;  /* 0x3dd80012110e7423 */ /* 0x040fe20000010810 */
[----:B------:R-:W-:Y:S01]  /*0e10*/  BSSY B0, `(.L_x_4) ;  /* 0x0000009000007945 */ /* 0x000fe20003800000 */
[----:B0-----:R-:W-:Y:S02]  /*0e20*/  @!P3 FMUL R6, R6, R6 ;  /* 0x000000060606b220 */ /* 0x001fe40000400000 */
[----:B------:R-:W-:Y:S01]  /*0e30*/  FFMA.FTZ R14, R17, R14, -0.13229703903198242188 ;  /* 0xbe0778e0110e7423 */ /* 0x000fe2000001000e */
[----:B------:R-:W-:Y:S06]  /*0e40*/  @!P2 BRA `(.L_x_5) ;  /* 0x000000000014a947 */ /* 0x000fec0003800000 */
[----:B------:R-:W-:-:S13]  /*0e50*/  ISETP.GE.AND P1, PT, R21, -0x407fffff, PT ;  /* 0xbf8000011500780c */ /* 0x000fda0003f26270 */
[----:B------:R-:W-:-:S05]  /*0e60*/  @P1 MOV R28, 0x7f800000 ;  /* 0x7f800000001c1802 */ /* 0x000fca0000000f00 */
[C---:B------:R-:W-:Y:S01]  /*0e70*/  @P1 FFMA.FTZ R20, R21.reuse, R28, +INF ;  /* 0x7f80000015141423 */ /* 0x040fe2000001001c */
[----:B------:R-:W-:-:S04]  /*0e80*/  FSETP.NEU.AND P1, PT, R21, RZ, PT ;  /* 0x000000ff1500720b */ /* 0x000fc80003f2d000 */
[----:B------:R-:W-:-:S09]  /*0e90*/  FSEL R20, R20, -RZ, P1 ;  /* 0x800000ff14147208 */ /* 0x000fd20000800000 */
.L_x_5:
[----:B------:R-:W-:Y:S05]  /*0ea0*/  BSYNC B0 ;  /* 0x0000000000007941 */ /* 0x000fea0003800000 */
.L_x_4:
[C---:B------:R-:W-:Y:S01]  /*0eb0*/  FFMA.FTZ R14, R17.reuse, R14, 0.14491446316242218018 ;  /* 0x3e146475110e7423 */ /* 0x040fe2000001000e */
[----:B------:R-:W-:Y:S01]  /*0ec0*/  FADD.FTZ.RZ R7, R6, 1 ;  /* 0x3f80000006077421 */ /* 0x000fe2000001c000 */
[----:B------:R-:W-:Y:S01]  /*0ed0*/  I2FP.F32.S32 R26, R26 ;  /* 0x0000001a001a7245 */ /* 0x000fe20000201400 */
[----:B------:R-:W-:Y:S01]  /*0ee0*/  BSSY B0, `(.L_x_6) ;  /* 0x000005e000007945 */ /* 0x000fe20003800000 */
[C---:B------:R-:W-:Y:S01]  /*0ef0*/  FFMA.FTZ R14, R17.reuse, R14, -0.16641564667224884033 ;  /* 0xbe2a68dd110e7423 */ /* 0x040fe2000001000e */
[----:B------:R-:W-:Y:S02]  /*0f00*/  ISETP.GE.U32.AND P6, PT, R22, 0x7f800000, PT ;  /* 0x7f8000001600780c */ /* 0x000fe40003fc6070 */
[----:B------:R-:W-:Y:S01]  /*0f10*/  IADD3 R7, R7, -0x3f400000, RZ ;  /* 0xc0c0000007077810 */ /* 0x000fe20007ffe0ff */
[----:B------:R-:W-:Y:S01]  /*0f20*/  FFMA.FTZ R14, R17, R14, 0.19988867640495300293 ;  /* 0x3e4caf9e110e7423 */ /* 0x000fe2000001000e */
[----:B------:R-:W-:Y:S01]  /*0f30*/  FMUL R26, R26, 1.1920928955078125e-07 ;  /* 0x340000001a1a7820 */ /* 0x000fe20000400000 */
[----:B------:R-:W-:-:S02]  /*0f40*/  I2FP.F32.S32 R19, R19 ;  /* 0x0000001300137245 */ /* 0x000fc40000201400 */
[----:B------:R-:W-:Y:S01]  /*0f50*/  FFMA.FTZ R14, R17, R14, -0.25000196695327758789 ;  /* 0xbe800042110e7423 */ /* 0x000fe2000001000e */
[----:B------:R-:W-:Y:S02]  /*0f60*/  LOP3.LUT R7, R7, 0xff800000, RZ, 0xc0, !PT ;  /* 0xff80000007077812 */ /* 0x000fe400078ec0ff */
[----:B------:R-:W-:Y:S01]  /*0f70*/  ISETP.GE.U32.AND P2, PT, R27, 0x7f800000, PT ;  /* 0x7f8000001b00780c */ /* 0x000fe20003f46070 */
[C---:B------:R-:W-:Y:S01]  /*0f80*/  FFMA.FTZ R14, R17.reuse, R14, 0.33333510160446166992 ;  /* 0x3eaaaae6110e7423 */ /* 0x040fe2000001000e */
[----:B------:R-:W-:Y:S02]  /*0f90*/  IADD3 R21, -R7, 0x40800000, RZ ;  /* 0x4080000007157810 */ /* 0x000fe40007ffe1ff */
[----:B------:R-:W-:Y:S01]  /*0fa0*/  IADD3 R23, R6, -R7, RZ ;  /* 0x8000000706177210 */ /* 0x000fe20007ffe0ff */
[----:B------:R-:W-:Y:S01]  /*0fb0*/  FFMA.FTZ R14, R17, R14, -0.5 ;  /* 0xbf000000110e7423 */ /* 0x000fe2000001000e */
[----:B------:R-:W-:Y:S01]  /*0fc0*/  I2FP.F32.S32 R7, R7 ;  /* 0x0000000700077245 */ /* 0x000fe20000201400 */
[----:B------:R-:W-:Y:S01]  /*0fd0*/  FFMA.FTZ R28, R21, R12, -1 ;  /* 0xbf800000151c7423 */ /* 0x000fe2000001000c */
[----:B------:R-:W-:Y:S01]  /*0fe0*/  ISETP.GE.U32.AND P3, PT, R6, 0x7f800000, PT ;  /* 0x7f8000000600780c */ /* 0x000fe20003f66070 */
[----:B------:R-:W-:-:S02]  /*0ff0*/  FMUL R14, R17, R14 ;  /* 0x0000000e110e7220 */ /* 0x000fc40000400000 */
[----:B------:R-:W-:Y:S02]  /*1000*/  FADD R23, R23, R28 ;  /* 0x0000001c17177221 */ /* 0x000fe40000000000 */
[----:B------:R-:W-:Y:S01]  /*1010*/  FFMA.FTZ R17, R17, R14, R17 ;  /* 0x0000000e11117223 */ /* 0x000fe20000010011 */
[----:B------:R-:W-:Y:S01]  /*1020*/  FMUL R14, R3, 1.4426950216293334961 ;  /* 0x3fb8aa3b030e7820 */ /* 0x000fe20000400000 */
[C---:B------:R-:W-:Y:S02]  /*1030*/  FFMA.FTZ R28, R23.reuse, -R16, 0.10546888411045074463 ;  /* 0x3dd80012171c7423 */ /* 0x040fe40000010810 */
[----:B------:R-:W-:Y:S02]  /*1040*/  FFMA.FTZ R17, R26, 0.69314718246459960938, R17 ;  /* 0x3f3172181a117823 */ /* 0x000fe40000010011 */
[----:B------:R-:W-:Y:S01]  /*1050*/  FSETP.GEU.AND P1, PT, R14, -126, PT ;  /* 0xc2fc00000e00780b */ /* 0x000fe20003f2e000 */
[----:B------:R-:W-:-:S04]  /*1060*/  FFMA.FTZ R28, R23, R28, -0.13229703903198242188 ;  /* 0xbe0778e0171c7423 */ /* 0x000fc8000001001c */
[----:B------:R-:W-:-:S04]  /*1070*/  FFMA.FTZ R28, R23, R28, 0.14491446316242218018 ;  /* 0x3e146475171c7423 */ /* 0x000fc8000001001c */
[----:B------:R-:W-:-:S04]  /*1080*/  FFMA.FTZ R28, R23, R28, -0.16641564667224884033 ;  /* 0xbe2a68dd171c7423 */ /* 0x000fc8000001001c */
[----:B------:R-:W-:Y:S01]  /*1090*/  @!P1 FMUL R14, R14, 0.5 ;  /* 0x3f0000000e0e9820 */ /* 0x000fe20000400000 */
[----:B------:R-:W-:-:S03]  /*10a0*/  FFMA.FTZ R28, R23, R28, 0.19988867640495300293 ;  /* 0x3e4caf9e171c7423 */ /* 0x000fc6000001001c */
[----:B------:R-:W0:Y:S01]  /*10b0*/  MUFU.EX2 R21, R14 ;  /* 0x0000000e00157308 */ /* 0x000e220000000800 */
[----:B------:R-:W-:-:S04]  /*10c0*/  FFMA.FTZ R28, R23, R28, -0.25000196695327758789 ;  /* 0xbe800042171c7423 */ /* 0x000fc8000001001c */
[----:B------:R-:W-:-:S04]  /*10d0*/  FFMA.FTZ R28, R23, R28, 0.33333510160446166992 ;  /* 0x3eaaaae6171c7423 */ /* 0x000fc8000001001c */
[----:B------:R-:W-:-:S04]  /*10e0*/  FFMA.FTZ R28, R23, R28, -0.5 ;  /* 0xbf000000171c7423 */ /* 0x000fc8000001001c */
[----:B------:R-:W-:Y:S01]  /*10f0*/  FMUL R28, R23, R28 ;  /* 0x0000001c171c7220 */ /* 0x000fe20000400000 */
[----:B0-----:R-:W-:-:S03]  /*1100*/  @!P1 FMUL R21, R21, R21 ;  /* 0x0000001515159220 */ /* 0x001fc60000400000 */
[----:B------:R-:W-:Y:S01]  /*1110*/  FFMA.FTZ R23, R23, R28, R23 ;  /* 0x0000001c17177223 */ /* 0x000fe20000010017 */
[C---:B------:R-:W-:Y:S01]  /*1120*/  FADD.FTZ.RZ R26, R21.reuse, 1 ;  /* 0x3f800000151a7421 */ /* 0x040fe2000001c000 */
[----:B------:R-:W-:-:S04]  /*1130*/  ISETP.GE.U32.AND P4, PT, R21, 0x7f800000, PT ;  /* 0x7f8000001500780c */ /* 0x000fc80003f86070 */
[----:B------:R-:W-:Y:S01]  /*1140*/  IADD3 R14, R26, -0x3f400000, RZ ;  /* 0xc0c000001a0e7810 */ /* 0x000fe20007ffe0ff */
[----:B------:R-:W-:-:S03]  /*1150*/  FMUL R26, R7, 1.1920928955078125e-07 ;  /* 0x34000000071a7820 */ /* 0x000fc60000400000 */
[----:B------:R-:W-:Y:S01]  /*1160*/  LOP3.LUT R14, R14, 0xff800000, RZ, 0xc0, !PT ;  /* 0xff8000000e0e7812 */ /* 0x000fe200078ec0ff */
[----:B------:R-:W-:-:S03]  /*1170*/  FFMA.FTZ R7, R26, 0.69314718246459960938, R23 ;  /* 0x3f3172181a077823 */ /* 0x000fc60000010017 */
[----:B------:R-:W-:Y:S02]  /*1180*/  IADD3 R23, -R14, 0x40800000, RZ ;  /* 0x408000000e177810 */ /* 0x000fe40007ffe1ff */
[----:B------:R-:W-:Y:S02]  /*1190*/  IADD3 R29, R21, -R14, RZ ;  /* 0x8000000e151d7210 */ /* 0x000fe40007ffe0ff */
[----:B------:R-:W-:Y:S01]  /*11a0*/  I2FP.F32.S32 R14, R14 ;  /* 0x0000000e000e7245 */ /* 0x000fe20000201400 */
[----:B------:R-:W-:-:S04]  /*11b0*/  FFMA.FTZ R26, R23, R12, -1 ;  /* 0xbf800000171a7423 */ /* 0x000fc8000001000c */
[----:B------:R-:W-:Y:S01]  /*11c0*/  FADD R29, R29, R26 ;  /* 0x0000001a1d1d7221 */ /* 0x000fe20000000000 */
[----:B------:R-:W-:Y:S01]  /*11d0*/  FMUL R26, R10, 1.4426950216293334961 ;  /* 0x3fb8aa3b0a1a7820 */ /* 0x000fe20000400000 */
[----:B------:R-:W-:Y:S02]  /*11e0*/  FMUL R14, R14, 1.1920928955078125e-07 ;  /* 0x340000000e0e7820 */ /* 0x000fe40000400000 */
[C---:B------:R-:W-:Y:S02]  /*11f0*/  FFMA.FTZ R28, R29.reuse, -R16, 0.10546888411045074463 ;  /* 0x3dd800121d1c7423 */ /* 0x040fe40000010810 */
[----:B------:R-:W-:Y:S02]  /*1200*/  FSETP.GEU.AND P1, PT, R26, -126, PT ;  /* 0xc2fc00001a00780b */ /* 0x000fe40003f2e000 */
[----:B------:R-:W-:-:S04]  /*1210*/  FFMA.FTZ R28, R29, R28, -0.13229703903198242188 ;  /* 0xbe0778e01d1c7423 */ /* 0x000fc8000001001c */
[----:B------:R-:W-:-:S04]  /*1220*/  FFMA.FTZ R28, R29, R28, 0.14491446316242218018 ;  /* 0x3e1464751d1c7423 */ /* 0x000fc8000001001c */
[----:B------:R-:W-:-:S03]  /*1230*/  FFMA.FTZ R28, R29, R28, -0.16641564667224884033 ;  /* 0xbe2a68dd1d1c7423 */ /* 0x000fc6000001001c */
[----:B------:R-:W-:Y:S01]  /*1240*/  @!P1 FMUL R26, R26, 0.5 ;  /* 0x3f0000001a1a9820 */ /* 0x000fe20000400000 */
[----:B------:R-:W-:-:S03]  /*1250*/  FFMA.FTZ R28, R29, R28, 0.19988867640495300293 ;  /* 0x3e4caf9e1d1c7423 */ /* 0x000fc6000001001c */
[----:B------:R-:W0:Y:S01]  /*1260*/  MUFU.EX2 R23, R26 ;  /* 0x0000001a00177308 */ /* 0x000e220000000800 */
[----:B------:R-:W-:-:S04]  /*1270*/  FFMA.FTZ R28, R29, R28, -0.25000196695327758789 ;  /* 0xbe8000421d1c7423 */ /* 0x000fc8000001001c */
[----:B------:R-:W-:-:S04]  /*1280*/  FFMA.FTZ R28, R29, R28, 0.33333510160446166992 ;  /* 0x3eaaaae61d1c7423 */ /* 0x000fc8000001001c */
[----:B------:R-:W-:-:S04]  /*1290*/  FFMA.FTZ R28, R29, R28, -0.5 ;  /* 0xbf0000001d1c7423 */ /* 0x000fc8000001001c */
[----:B------:R-:W-:Y:S01]  /*12a0*/  FMUL R28, R29, R28 ;  /* 0x0000001c1d1c7220 */ /* 0x000fe20000400000 */
[----:B0-----:R-:W-:Y:S01]  /*12b0*/  @!P1 FMUL R23, R23, R23 ;  /* 0x0000001717179220 */ /* 0x001fe20000400000 */
[----:B------:R-:W-:Y:S02]  /*12c0*/  FSETP.GT.AND P1, PT, R4, 20, PT ;  /* 0x41a000000400780b */ /* 0x000fe40003f24000 */
[----:B------:R-:W-:Y:S01]  /*12d0*/  FFMA.FTZ R29, R29, R28, R29 ;  /* 0x0000001c1d1d7223 */ /* 0x000fe2000001001d */
[C---:B------:R-:W-:Y:S01]  /*12e0*/  FADD.FTZ.RZ R28, R23.reuse, 1 ;  /* 0x3f800000171c7421 */ /* 0x040fe2000001c000 */
[----:B------:R-:W-:Y:S02]  /*12f0*/  ISETP.GE.U32.AND P5, PT, R23, 0x7f800000, PT ;  /* 0x7f8000001700780c */ /* 0x000fe40003fa6070 */
[----:B------:R-:W-:Y:S02]  /*1300*/  FFMA.FTZ R14, R14, 0.69314718246459960938, R29 ;  /* 0x3f3172180e0e7823 */ /* 0x000fe4000001001d */
[----:B------:R-:W-:-:S04]  /*1310*/  IADD3 R28, R28, -0x3f400000, RZ ;  /* 0xc0c000001c1c7810 */ /* 0x000fc80007ffe0ff */
[----:B------:R-:W-:-:S04]  /*1320*/  LOP3.LUT R26, R28, 0xff800000, RZ, 0xc0, !PT ;  /* 0xff8000001c1a7812 */ /* 0x000fc800078ec0ff */
[----:B------:R-:W-:-:S05]  /*1330*/  IADD3 R29, -R26, 0x40800000, RZ ;  /* 0x408000001a1d7810 */ /* 0x000fca0007ffe1ff */
[----:B------:R-:W-:Y:S01]  /*1340*/  FFMA.FTZ R12, R29, R12, -1 ;  /* 0xbf8000001d0c7423 */ /* 0x000fe2000001000c */
[----:B------:R-:W-:Y:S02]  /*1350*/  IADD3 R29, R23, -R26, RZ ;  /* 0x8000001a171d7210 */ /* 0x000fe40007ffe0ff */
[----:B------:R-:W-:-:S03]  /*1360*/  I2FP.F32.S32 R26, R26 ;  /* 0x0000001a001a7245 */ /* 0x000fc60000201400 */
[----:B------:R-:W-:Y:S02]  /*1370*/  FADD R29, R29, R12 ;  /* 0x0000000c1d1d7221 */ /* 0x000fe40000000000 */
[----:B------:R-:W-:Y:S02]  /*1380*/  FMUL R26, R26, 1.1920928955078125e-07 ;  /* 0x340000001a1a7820 */ /* 0x000fe40000400000 */
[----:B------:R-:W-:-:S04]  /*1390*/  FFMA.FTZ R16, R29, -R16, 0.10546888411045074463 ;  /* 0x3dd800121d107423 */ /* 0x000fc80000010810 */
[----:B------:R-:W-:-:S04]  /*13a0*/  FFMA.FTZ R16, R29, R16, -0.13229703903198242188 ;  /* 0xbe0778e01d107423 */ /* 0x000fc80000010010 */
[----:B------:R-:W-:-:S04]  /*13b0*/  FFMA.FTZ R16, R29, R16, 0.14491446316242218018 ;  /* 0x3e1464751d107423 */ /* 0x000fc80000010010 */
[----:B------:R-:W-:-:S04]  /*13c0*/  FFMA.FTZ R16, R29, R16, -0.16641564667224884033 ;  /* 0xbe2a68dd1d107423 */ /* 0x000fc80000010010 */
[----:B------:R-:W-:-:S04]  /*13d0*/  FFMA.FTZ R16, R29, R16, 0.19988867640495300293 ;  /* 0x3e4caf9e1d107423 */ /* 0x000fc80000010010 */
[----:B------:R-:W-:-:S04]  /*13e0*/  FFMA.FTZ R16, R29, R16, -0.25000196695327758789 ;  /* 0xbe8000421d107423 */ /* 0x000fc80000010010 */
[----:B------:R-:W-:-:S04]  /*13f0*/  FFMA.FTZ R16, R29, R16, 0.33333510160446166992 ;  /* 0x3eaaaae61d107423 */ /* 0x000fc80000010010 */
[----:B------:R-:W-:-:S04]  /*1400*/  FFMA.FTZ R16, R29, R16, -0.5 ;  /* 0xbf0000001d107423 */ /* 0x000fc80000010010 */
[----:B------:R-:W-:-:S04]  /*1410*/  FMUL R12, R29, R16 ;  /* 0x000000101d0c7220 */ /* 0x000fc80000400000 */
[----:B------:R-:W-:Y:S01]  /*1420*/  FFMA.FTZ R12, R29, R12, R29 ;  /* 0x0000000c1d0c7223 */ /* 0x000fe2000001001d */
[----:B------:R-:W-:-:S03]  /*1430*/  FMUL R29, R19, 1.1920928955078125e-07 ;  /* 0x34000000131d7820 */ /* 0x000fc60000400000 */
[----:B------:R-:W-:Y:S01]  /*1440*/  FFMA.FTZ R19, R26, 0.69314718246459960938, R12 ;  /* 0x3f3172181a137823 */ /* 0x000fe2000001000c */
[----:B------:R-:W-:Y:S01]  /*1450*/  FFMA.FTZ R18, R29, 0.69314718246459960938, R18 ;  /* 0x3f3172181d127823 */ /* 0x000fe20000010012 */
[----:B------:R-:W-:Y:S06]  /*1460*/  @!P6 BRA `(.L_x_7) ;  /* 0x000000000014e947 */ /* 0x000fec0003800000 */
[----:B------:R-:W-:-:S13]  /*1470*/  ISETP.GE.AND P6, PT, R22, -0x407fffff, PT ;  /* 0xbf8000011600780c */ /* 0x000fda0003fc6270 */
[----:B------:R-:W-:-:S05]  /*1480*/  @P6 MOV R29, 0x7f800000 ;  /* 0x7f800000001d6802 */ /* 0x000fca0000000f00 */
[C---:B------:R-:W-:Y:S01]  /*1490*/  @P6 FFMA.FTZ R18, R22.reuse, R29, +INF ;  /* 0x7f80000016126423 */ /* 0x040fe2000001001d */
[----:B------:R-:W-:-:S04]  /*14a0*/  FSETP.NEU.AND P6, PT, R22, RZ, PT ;  /* 0x000000ff1600720b */ /* 0x000fc80003fcd000 */
[----:B------:R-:W-:-:S09]  /*14b0*/  FSEL R18, R18, -RZ, P6 ;  /* 0x800000ff12127208 */ /* 0x000fd20003000000 */
.L_x_7:
[----:B------:R-:W-:Y:S05]  /*14c0*/  BSYNC B0 ;  /* 0x0000000000007941 */ /* 0x000fea0003800000 */
.L_x_6:
[----:B------:R-:W-:Y:S04]  /*14d0*/  BSSY B0, `(.L_x_8) ;  /* 0x0000007000007945 */ /* 0x000fe80003800000 */
[----:B------:R-:W-:Y:S05]  /*14e0*/  @!P2 BRA `(.L_x_9) ;  /* 0x000000000014a947 */ /* 0x000fea0003800000 */
[C---:B------:R-:W-:Y:S02]  /*14f0*/  ISETP.GE.AND P2, PT, R27.reuse, -0x407fffff, PT ;  /* 0xbf8000011b00780c */ /* 0x040fe40003f46270 */
[----:B------:R-:W-:-:S11]  /*1500*/  FSETP.NEU.AND P6, PT, R27, RZ, PT ;  /* 0x000000ff1b00720b */ /* 0x000fd60003fcd000 */
[----:B------:R-:W-:-:S05]  /*1510*/  @P2 MOV R12, 0x7f800000 ;  /* 0x7f800000000c2802 */ /* 0x000fca0000000f00 */
[----:B------:R-:W-:-:S05]  /*1520*/  @P2 FFMA.FTZ R17, R27, R12, +INF ;  /* 0x7f8000001b112423 */ /* 0x000fca000001000c */
[----:B------:R-:W-:-:S07]  /*1530*/  FSEL R17, R17, -RZ, P6 ;  /* 0x800000ff11117208 */ /* 0x000fce0003000000 */
.L_x_9:
[----:B------:R-:W-:Y:S05]  /*1540*/  BSYNC B0 ;  /* 0x0000000000007941 */ /* 0x000fea0003800000 */
.L_x_8:
[----:B------:R-:W-:Y:S04]  /*1550*/  BSSY B0, `(.L_x_10) ;  /* 0x0000007000007945 */ /* 0x000fe80003800000 */
[----:B------:R-:W-:Y:S05]  /*1560*/  @!P3 BRA `(.L_x_11) ;  /* 0x000000000014b947 */ /* 0x000fea0003800000 */
[C---:B------:R-:W-:Y:S02]  /*1570*/  ISETP.GE.AND P2, PT, R6.reuse, -0x407fffff, PT ;  /* 0xbf8000010600780c */ /* 0x040fe40003f46270 */
[----:B------:R-:W-:-:S11]  /*1580*/  FSETP.NEU.AND P3, PT, R6, RZ, PT ;  /* 0x000000ff0600720b */ /* 0x000fd60003f6d000 */
[----:B------:R-:W-:-:S05]  /*1590*/  @P2 MOV R27, 0x7f800000 ;  /* 0x7f800000001b2802 */ /* 0x000fca0000000f00 */
[----:B------:R-:W-:-:S05]  /*15a0*/  @P2 FFMA.FTZ R7, R6, R27, +INF ;  /* 0x7f80000006072423 */ /* 0x000fca000001001b */
[----:B------:R-:W-:-:S07]  /*15b0*/  FSEL R7, R7, -RZ, P3 ;  /* 0x800000ff07077208 */ /* 0x000fce0001800000 */
.L_x_11:
[----:B------:R-:W-:Y:S05]  /*15c0*/  BSYNC B0 ;  /* 0x0000000000007941 */ /* 0x000fea0003800000 */
.L_x_10:
[----:B------:R-:W-:Y:S04]  /*15d0*/  BSSY B0, `(.L_x_12) ;  /* 0x0000007000007945 */ /* 0x000fe80003800000 */
[----:B------:R-:W-:Y:S05]  /*15e0*/  @!P4 BRA `(.L_x_13) ;  /* 0x000000000014c947 */ /* 0x000fea0003800000 */
[C---:B------:R-:W-:Y:S02]  /*15f0*/  ISETP.GE.AND P2, PT, R21.reuse, -0x407fffff, PT ;  /* 0xbf8000011500780c */ /* 0x040fe40003f46270 */
[----:B------:R-:W-:-:S11]  /*1600*/  FSETP.NEU.AND P3, PT, R21, RZ, PT ;  /* 0x000000ff1500720b */ /* 0x000fd60003f6d000 */
[----:B------:R-:W-:-:S05]  /*1610*/  @P2 MOV R6, 0x7f800000 ;  /* 0x7f80000000062802 */ /* 0x000fca0000000f00 */
[----:B------:R-:W-:-:S05]  /*1620*/  @P2 FFMA.FTZ R14, R21, R6, +INF ;  /* 0x7f800000150e2423 */ /* 0x000fca0000010006 */
[----:B------:R-:W-:-:S07]  /*1630*/  FSEL R14, R14, -RZ, P3 ;  /* 0x800000ff0e0e7208 */ /* 0x000fce0001800000 */
.L_x_13:
[----:B------:R-:W-:Y:S05]  /*1640*/  BSYNC B0 ;  /* 0x0000000000007941 */ /* 0x000fea0003800000 */
.L_x_12:
[----:B------:R-:W-:Y:S04]  /*1650*/  BSSY B0, `(.L_x_14) ;  /* 0x0000007000007945 */ /* 0x000fe80003800000 */
[----:B------:R-:W-:Y:S05]  /*1660*/  @!P5 BRA `(.L_x_15) ;  /* 0x000000000014d947 */ /* 0x000fea0003800000 */
[C---:B------:R-:W-:Y:S02]  /*1670*/  ISETP.GE.AND P2, PT, R23.reuse, -0x407fffff, PT ;  /* 0xbf8000011700780c */ /* 0x040fe40003f46270 */
[----:B------:R-:W-:-:S11]  /*1680*/  FSETP.NEU.AND P3, PT, R23, RZ, PT ;  /* 0x000000ff1700720b */ /* 0x000fd60003f6d000 */
[----:B------:R-:W-:-:S05]  /*1690*/  @P2 MOV R6, 0x7f800000 ;  /* 0x7f80000000062802 */ /* 0x000fca0000000f00 */
[----:B------:R-:W-:-:S05]  /*16a0*/  @P2 FFMA.FTZ R19, R23, R6, +INF ;  /* 0x7f80000017132423 */ /* 0x000fca0000010006 */
[----:B------:R-:W-:-:S07]  /*16b0*/  FSEL R19, R19, -RZ, P3 ;  /* 0x800000ff13137208 */ /* 0x000fce0001800000 */
.L_x_15:
[----:B------:R-:W-:Y:S05]  /*16c0*/  BSYNC B0 ;  /* 0x0000000000007941 */ /* 0x000fea0003800000 */
.L_x_14:
[----:B------:R-:W-:Y:S01]  /*16d0*/  FSEL R13, R4, R13, P1 ;  /* 0x0000000d040d7208 */ /* 0x000fe20000800000 */
[----:B------:R-:W-:Y:S01]  /*16e0*/  BSSY B0, `(.L_x_16) ;  /* 0x0000019000007945 */ /* 0x000fe20003800000 */
[----:B------:R-:W-:Y:S02]  /*16f0*/  FSETP.GT.AND P1, PT, R5, 20, PT ;  /* 0x41a000000500780b */ /* 0x000fe40003f24000 */
[----:B------:R-:W-:Y:S01]  /*1700*/  FSETP.GT.AND P3, PT, R15, 20, PT ;  /* 0x41a000000f00780b */ /* 0x000fe20003f64000 */
[----:B------:R-:W-:Y:S01]  /*1710*/  FADD.FTZ R23, |R13|, -RZ ;  /* 0x800000ff0d177221 */ /* 0x000fe20000010200 */
[----:B------:R-:W-:Y:S02]  /*1720*/  LOP3.LUT R12, R11, 0x7f, RZ, 0xc0, !PT ;  /* 0x0000007f0b0c7812 */ /* 0x000fe400078ec0ff */
[----:B------:R-:W-:Y:S02]  /*1730*/  FSEL R16, R5, R24, P1 ;  /* 0x0000001805107208 */ /* 0x000fe40000800000 */
[----:B------:R-:W-:-:S13]  /*1740*/  FSETP.GE.AND P2, PT, R23, 0.60000002384185791016, PT ;  /* 0x3f19999a1700780b */ /* 0x000fda0003f46000 */
[----:B------:R-:W-:Y:S05]  /*1750*/  @!P2 BRA `(.L_x_17) ;  /* 0x000000000028a947 */ /* 0x000fea0003800000 */
[C---:B------:R-:W-:Y:S01]  /*1760*/  FMUL R6, R23.reuse, 2.8853900432586669922 ;  /* 0x4038aa3b17067820 */ /* 0x040fe20000400000 */
[----:B------:R-:W-:Y:S01]  /*1770*/  HFMA2.MMA R22, -RZ, RZ, 1.875, 0 ;  /* 0x3f800000ff167435 */ /* 0x000fe200000001ff */
[----:B------:R-:W-:-:S04]  /*1780*/  FSETP.GE.AND P1, PT, R23, 9.010913848876953125, PT ;  /* 0x41102cb41700780b */ /* 0x000fc80003f26000 */
[----:B------:R-:W0:Y:S02]  /*1790*/  MUFU.EX2 R6, R6 ;  /* 0x0000000600067308 */ /* 0x000e240000000800 */
[----:B0-----:R-:W-:-:S06]  /*17a0*/  FADD R21, R6, 1 ;  /* 0x3f80000006157421 */ /* 0x001fcc0000000000 */
[----:B------:R-:W0:Y:S02]  /*17b0*/  MUFU.RCP R21, R21 ;  /* 0x0000001500157308 */ /* 0x000e240000001000 */
[----:B0-----:R-:W-:-:S05]  /*17c0*/  FFMA.FTZ R22, R21, -2, R22 ;  /* 0xc000000015167823 */ /* 0x001fca0000010016 */
[----:B------:R-:W-:-:S04]  /*17d0*/  FSEL R22, R22, 1, !P1 ;  /* 0x3f80000016167808 */ /* 0x000fc80004800000 */
[----:B------:R-:W-:Y:S01]  /*17e0*/  LOP3.LUT R13, R22, 0x80000000, R13, 0xf8, !PT ;  /* 0x80000000160d7812 */ /* 0x000fe200078ef80d */
[----:B------:R-:W-:Y:S06]  /*17f0*/  BRA `(.L_x_18) ;  /* 0x00000000001c7947 */ /* 0x000fec0003800000 */
.L_x_17:
[----:B------:R-:W-:Y:S01]  /*1800*/  MOV R6, 0x3c80f082 ;  /* 0x3c80f08200067802 */ /* 0x000fe20000000f00 */
[----:B------:R-:W-:-:S04]  /*1810*/  FMUL R21, R13, R13 ;  /* 0x0000000d0d157220 */ /* 0x000fc80000400000 */
[----:B------:R-:W-:-:S04]  /*1820*/  FFMA.FTZ R6, R21, R6, -0.052303962409496307373 ;  /* 0xbd563cae15067423 */ /* 0x000fc80000010006 */
[----:B------:R-:W-:-:S04]  /*1830*/  FFMA.FTZ R6, R21, R6, 0.1331529766321182251 ;  /* 0x3e08594115067423 */ /* 0x000fc80000010006 */
[----:B------:R-:W-:-:S04]  /*1840*/  FFMA.FTZ R6, R21, R6, -0.33332768082618713379 ;  /* 0xbeaaa9ed15067423 */ /* 0x000fc80000010006 */
[----:B------:R-:W-:-:S04]  /*1850*/  FFMA.FTZ R6, R21, R6, RZ ;  /* 0x0000000615067223 */ /* 0x000fc800000100ff */
[----:B------:R-:W-:-:S07]  /*1860*/  FFMA.FTZ R13, R13, R6, R13 ;  /* 0x000000060d0d7223 */ /* 0x000fce000001000d */
.L_x_18:
[----:B------:R-:W-:Y:S05]  /*1870*/  BSYNC B0 ;  /* 0x0000000000007941 */ /* 0x000fea0003800000 */
.L_x_16:
[----:B------:R-:W-:Y:S01]  /*1880*/  FADD.FTZ R23, |R16|, -RZ ;  /* 0x800000ff10177221 */ /* 0x000fe20000010200 */
[----:B------:R-:W-:Y:S01]  /*1890*/  BSSY B0, `(.L_x_19) ;  /* 0x0000016000007945 */ /* 0x000fe20003800000 */
[----:B------:R-:W-:Y:S02]  /*18a0*/  FSETP.GT.AND P2, PT, R25, 20, PT ;  /* 0x41a000001900780b */ /* 0x000fe40003f44000 */
        /* <DEDUP_REMOVED lines=13> */
.L_x_20:
[----:B------:R-:W-:Y:S01]  /*1980*/  MOV R6, 0x3c80f082 ;  /* 0x3c80f08200067802 */ /* 0x000fe20000000f00 */
[----:B------:R-:W-:-:S04]  /*1990*/  FMUL R21, R16, R16 ;  /* 0x0000001010157220 */ /* 0x000fc80000400000 */
[----:B------:R-:W-:-:S04]  /*19a0*/  FFMA.FTZ R6, R21, R6, -0.052303962409496307373 ;  /* 0xbd563cae15067423 */ /* 0x000fc80000010006 */
[----:B------:R-:W-:-:S04]  /*19b0*/  FFMA.FTZ R6, R21, R6, 0.1331529766321182251 ;  /* 0x3e08594115067423 */ /* 0x000fc80000010006 */
[----:B------:R-:W-:-:S04]  /*19c0*/  FFMA.FTZ R6, R21, R6, -0.33332768082618713379 ;  /* 0xbeaaa9ed15067423 */ /* 0x000fc80000010006 */
[----:B------:R-:W-:-:S04]  /*19d0*/  FFMA.FTZ R21, R21, R6, RZ ;  /* 0x0000000615157223 */ /* 0x000fc800000100ff */
[----:B------:R-:W-:-:S07]  /*19e0*/  FFMA.FTZ R16, R16, R21, R16 ;  /* 0x0000001510107223 */ /* 0x000fce0000010010 */
.L_x_21:
[----:B------:R-:W-:Y:S05]  /*19f0*/  BSYNC B0 ;  /* 0x0000000000007941 */ /* 0x000fea0003800000 */
.L_x_19:
        /* <DEDUP_REMOVED lines=16> */
.L_x_23:
[----:B------:R-:W-:Y:S01]  /*1b00*/  MOV R6, 0x3c80f082 ;  /* 0x3c80f08200067802 */ /* 0x000fe20000000f00 */
[----:B------:R-:W-:-:S04]  /*1b10*/  FMUL R23, R20, R20 ;  /* 0x0000001414177220 */ /* 0x000fc80000400000 */
[----:B------:R-:W-:-:S04]  /*1b20*/  FFMA.FTZ R6, R23, R6, -0.052303962409496307373 ;  /* 0xbd563cae17067423 */ /* 0x000fc80000010006 */
[----:B------:R-:W-:-:S04]  /*1b30*/  FFMA.FTZ R6, R23, R6, 0.1331529766321182251 ;  /* 0x3e08594117067423 */ /* 0x000fc80000010006 */
[----:B------:R-:W-:-:S04]  /*1b40*/  FFMA.FTZ R6, R23, R6, -0.33332768082618713379 ;  /* 0xbeaaa9ed17067423 */ /* 0x000fc80000010006 */
[----:B------:R-:W-:-:S04]  /*1b50*/  FFMA.FTZ R23, R23, R6, RZ ;  /* 0x0000000617177223 */ /* 0x000fc800000100ff */
[----:B------:R-:W-:-:S07]  /*1b60*/  FFMA.FTZ R18, R20, R23, R20 ;  /* 0x0000001714127223 */ /* 0x000fce0000010014 */
.L_x_24:
[----:B------:R-:W-:Y:S05]  /*1b70*/  BSYNC B0 ;  /* 0x0000000000007941 */ /* 0x000fea0003800000 */
.L_x_22:
        /* <DEDUP_REMOVED lines=16> */
.L_x_26:
[----:B------:R-:W-:Y:S01]  /*1c80*/  MOV R6, 0x3c80f082 ;  /* 0x3c80f08200067802 */ /* 0x000fe20000000f00 */
[----:B------:R-:W-:-:S04]  /*1c90*/  FMUL R23, R21, R21 ;  /* 0x0000001515177220 */ /* 0x000fc80000400000 */
[----:B------:R-:W-:-:S04]  /*1ca0*/  FFMA.FTZ R6, R23, R6, -0.052303962409496307373 ;  /* 0xbd563cae17067423 */ /* 0x000fc80000010006 */
[----:B------:R-:W-:-:S04]  /*1cb0*/  FFMA.FTZ R6, R23, R6, 0.1331529766321182251 ;  /* 0x3e08594117067423 */ /* 0x000fc80000010006 */
[----:B------:R-:W-:-:S04]  /*1cc0*/  FFMA.FTZ R6, R23, R6, -0.33332768082618713379 ;  /* 0xbeaaa9ed17067423 */ /* 0x000fc80000010006 */
[----:B------:R-:W-:-:S04]  /*1cd0*/  FFMA.FTZ R6, R23, R6, RZ ;  /* 0x0000000617067223 */ /* 0x000fc800000100ff */
[----:B------:R-:W-:-:S07]  /*1ce0*/  FFMA.FTZ R20, R21, R6, R21 ;  /* 0x0000000615147223 */ /* 0x000fce0000010015 */
.L_x_27:
[----:B------:R-:W-:Y:S05]  /*1cf0*/  BSYNC B0 ;  /* 0x0000000000007941 */ /* 0x000fea0003800000 */
.L_x_25:
        /* <DEDUP_REMOVED lines=16> */
.L_x_29:
[----:B------:R-:W-:Y:S01]  /*1e00*/  MOV R6, 0x3c80f082 ;  /* 0x3c80f08200067802 */ /* 0x000fe20000000f00 */
[----:B------:R-:W-:-:S04]  /*1e10*/  FMUL R7, R17, R17 ;  /* 0x0000001111077220 */ /* 0x000fc80000400000 */
[----:B------:R-:W-:-:S04]  /*1e20*/  FFMA.FTZ R6, R7, R6, -0.052303962409496307373 ;  /* 0xbd563cae07067423 */ /* 0x000fc80000010006 */
[----:B------:R-:W-:-:S04]  /*1e30*/  FFMA.FTZ R6, R7, R6, 0.1331529766321182251 ;  /* 0x3e08594107067423 */ /* 0x000fc80000010006 */
[----:B------:R-:W-:-:S04]  /*1e40*/  FFMA.FTZ R6, R7, R6, -0.33332768082618713379 ;  /* 0xbeaaa9ed07067423 */ /* 0x000fc80000010006 */
[----:B------:R-:W-:-:S04]  /*1e50*/  FFMA.FTZ R6, R7, R6, RZ ;  /* 0x0000000607067223 */ /* 0x000fc800000100ff */
[----:B------:R-:W-:-:S07]  /*1e60*/  FFMA.FTZ R17, R17, R6, R17 ;  /* 0x0000000611117223 */ /* 0x000fce0000010011 */
.L_x_30:
[----:B------:R-:W-:Y:S05]  /*1e70*/  BSYNC B0 ;  /* 0x0000000000007941 */ /* 0x000fea0003800000 */
.L_x_28:
        /* <DEDUP_REMOVED lines=16> */
.L_x_32:
[----:B------:R-:W-:Y:S01]  /*1f80*/  MOV R6, 0x3c80f082 ;  /* 0x3c80f08200067802 */ /* 0x000fe20000000f00 */
[----:B------:R-:W-:-:S04]  /*1f90*/  FMUL R7, R21, R21 ;  /* 0x0000001515077220 */ /* 0x000fc80000400000 */
[----:B------:R-:W-:-:S04]  /*1fa0*/  FFMA.FTZ R6, R7, R6, -0.052303962409496307373 ;  /* 0xbd563cae07067423 */ /* 0x000fc80000010006 */
[----:B------:R-:W-:-:S04]  /*1fb0*/  FFMA.FTZ R6, R7, R6, 0.1331529766321182251 ;  /* 0x3e08594107067423 */ /* 0x000fc80000010006 */
[----:B------:R-:W-:-:S04]  /*1fc0*/  FFMA.FTZ R6, R7, R6, -0.33332768082618713379 ;  /* 0xbeaaa9ed07067423 */ /* 0x000fc80000010006 */
[----:B------:R-:W-:-:S04]  /*1fd0*/  FFMA.FTZ R6, R7, R6, RZ ;  /* 0x0000000607067223 */ /* 0x000fc800000100ff */
[----:B------:R-:W-:-:S07]  /*1fe0*/  FFMA.FTZ R21, R21, R6, R21 ;  /* 0x0000000615157223 */ /* 0x000fce0000010015 */
.L_x_33:
[----:B------:R-:W-:Y:S05]  /*1ff0*/  BSYNC B0 ;  /* 0x0000000000007941 */ /* 0x000fea0003800000 */
.L_x_31:
[----:B------:R-:W-:Y:S01]  /*2000*/  FADD.FTZ R23, |R14|, -RZ ;  /* 0x800000ff0e177221 */ /* 0x000fe20000010200 */
[----:B------:R-:W-:Y:S01]  /*2010*/  BSSY B0, `(.L_x_34) ;  /* 0x0000015000007945 */ /* 0x000fe20003800000 */
[----:B------:R-:W-:-:S03]  /*2020*/  FSEL R19, R10, R19, P2 ;  /* 0x000000130a137208 */ /* 0x000fc60001000000 */
        /* <DEDUP_REMOVED lines=12> */
.L_x_35:
[----:B------:R-:W-:Y:S01]  /*20f0*/  MOV R6, 0x3c80f082 ;  /* 0x3c80f08200067802 */ /* 0x000fe20000000f00 */
[----:B------:R-:W-:-:S04]  /*2100*/  FMUL R7, R14, R14 ;  /* 0x0000000e0e077220 */ /* 0x000fc80000400000 */
[----:B------:R-:W-:-:S04]  /*2110*/  FFMA.FTZ R6, R7, R6, -0.052303962409496307373 ;  /* 0xbd563cae07067423 */ /* 0x000fc80000010006 */
[----:B------:R-:W-:-:S04]  /*2120*/  FFMA.FTZ R6, R7, R6, 0.1331529766321182251 ;  /* 0x3e08594107067423 */ /* 0x000fc80000010006 */
[----:B------:R-:W-:-:S04]  /*2130*/  FFMA.FTZ R6, R7, R6, -0.33332768082618713379 ;  /* 0xbeaaa9ed07067423 */ /* 0x000fc80000010006 */
[----:B------:R-:W-:-:S04]  /*2140*/  FFMA.FTZ R7, R7, R6, RZ ;  /* 0x0000000607077223 */ /* 0x000fc800000100ff */
[----:B------:R-:W-:-:S07]  /*2150*/  FFMA.FTZ R14, R14, R7, R14 ;  /* 0x000000070e0e7223 */ /* 0x000fce000001000e */
.L_x_36:
[----:B------:R-:W-:Y:S05]  /*2160*/  BSYNC B0 ;  /* 0x0000000000007941 */ /* 0x000fea0003800000 */
.L_x_34:
[----:B------:R-:W-:Y:S01]  /*2170*/  FADD.FTZ R23, |R19|, -RZ ;  /* 0x800000ff13177221 */ /* 0x000fe20000010200 */
[----:B------:R-:W-:Y:S04]  /*2180*/  BSSY B0, `(.L_x_37) ;  /* 0x0000014000007945 */ /* 0x000fe80003800000 */
        /* <DEDUP_REMOVED lines=12> */
.L_x_38:
[----:B------:R-:W-:Y:S01]  /*2250*/  MOV R6, 0x3c80f082 ;  /* 0x3c80f08200067802 */ /* 0x000fe20000000f00 */
[----:B------:R-:W-:-:S04]  /*2260*/  FMUL R7, R19, R19 ;  /* 0x0000001313077220 */ /* 0x000fc80000400000 */
[----:B------:R-:W-:-:S04]  /*2270*/  FFMA.FTZ R6, R7, R6, -0.052303962409496307373 ;  /* 0xbd563cae07067423 */ /* 0x000fc80000010006 */
[----:B------:R-:W-:-:S04]  /*2280*/  FFMA.FTZ R6, R7, R6, 0.1331529766321182251 ;  /* 0x3e08594107067423 */ /* 0x000fc80000010006 */
[----:B------:R-:W-:-:S04]  /*2290*/  FFMA.FTZ R6, R7, R6, -0.33332768082618713379 ;  /* 0xbeaaa9ed07067423 */ /* 0x000fc80000010006 */
[----:B------:R-:W-:-:S04]  /*22a0*/  FFMA.FTZ R6, R7, R6, RZ ;  /* 0x0000000607067223 */ /* 0x000fc800000100ff */
[----:B------:R-:W-:-:S07]  /*22b0*/  FFMA.FTZ R19, R19, R6, R19 ;  /* 0x0000000613137223 */ /* 0x000fce0000010013 */
.L_x_39:
[----:B------:R-:W-:Y:S05]  /*22c0*/  BSYNC B0 ;  /* 0x0000000000007941 */ /* 0x000fea0003800000 */
.L_x_37:
[----:B------:R-:W0:Y:S01]  /*22d0*/  S2UR UR5, SR_CgaCtaId ;  /* 0x00000000000579c3 */ /* 0x000e220000008800 */
[----:B------:R-:W-:Y:S01]  /*22e0*/  UMOV UR4, 0x400 ;  /* 0x0000040000047882 */ /* 0x000fe20000000000 */
[----:B------:R-:W-:Y:S01]  /*22f0*/  FMUL R23, R4, R13 ;  /* 0x0000000d04177220 */ /* 0x000fe20000400000 */
[----:B------:R-:W-:Y:S01]  /*2300*/  FMUL R27, R5, R16 ;  /* 0x00000010051b7220 */ /* 0x000fe20000400000 */
[----:B------:R-:W-:Y:S01]  /*2310*/  FMUL R29, R15, R18 ;  /* 0x000000120f1d7220 */ /* 0x000fe20000400000 */
[----:B------:R-:W-:Y:S01]  /*2320*/  FMUL R25, R25, R20 ;  /* 0x0000001419197220 */ /* 0x000fe20000400000 */
[----:B------:R-:W-:Y:S01]  /*2330*/  SHF.L.U32 R11, R11, 0x2, RZ ;  /* 0x000000020b0b7819 */ /* 0x000fe200000006ff */
[----:B------:R-:W-:Y:S01]  /*2340*/  FMUL R17, R0, R17 ;  /* 0x0000001100117220 */ /* 0x000fe20000400000 */
[----:B------:R-:W-:Y:S01]  /*2350*/  SHF.R.S32.HI R15, RZ, 0x1f, R8 ;  /* 0x0000001fff0f7819 */ /* 0x000fe20000011408 */
[----:B------:R-:W-:Y:S01]  /*2360*/  FMUL R21, R2, R21 ;  /* 0x0000001502157220 */ /* 0x000fe20000400000 */
[----:B------:R-:W-:Y:S01]  /*2370*/  LOP3.LUT R11, R11, 0x1fc, RZ, 0xc0, !PT ;  /* 0x000001fc0b0b7812 */ /* 0x000fe200078ec0ff */
[----:B------:R-:W-:-:S03]  /*2380*/  FMUL R19, R10, R19 ;  /* 0x000000130a137220 */ /* 0x000fc60000400000 */
[----:B------:R-:W-:-:S04]  /*2390*/  LOP3.LUT R18, R11, R8, RZ, 0xfc, !PT ;  /* 0x000000080b127212 */ /* 0x000fc800078efcff */
[----:B------:R-:W-:Y:S01]  /*23a0*/  LEA.HI R20, R15, R18, RZ, 0xa ;  /* 0x000000120f147211 */ /* 0x000fe200078f50ff */
[----:B0-----:R-:W-:-:S06]  /*23b0*/  UPRMT UR4, UR5, 0x654, UR4 ;  /* 0x0000065405047896 */ /* 0x001fcc0008000004 */
[----:B------:R-:W-:Y:S02]  /*23c0*/  LEA R22, R12, UR4, 0x2 ;  /* 0x000000040c167c11 */ /* 0x000fe4000f8e10ff */
[----:B------:R-:W-:Y:S01]  /*23d0*/  LEA R16, R11, UR4, 0x2 ;  /* 0x000000040b107c11 */ /* 0x000fe2000f8e10ff */
[----:B------:R-:W0:Y:S02]  /*23e0*/  LDC.64 R12, c[0x0][0x238] ;  /* 0x00008e00ff0c7b82 */ /* 0x000e240000000a00 */
[----:B------:R1:W-:Y:S04]  /*23f0*/  STS [R22], R23 ;  /* 0x0000001716007388 */ /* 0x0003e80000000800 */
[----:B------:R-:W-:Y:S04]  /*2400*/  STS [R22+0x200], R27 ;  /* 0x0002001b16007388 */ /* 0x000fe80000000800 */
[----:B------:R-:W-:Y:S01]  /*2410*/  STS [R22+0x400], R29 ;  /* 0x0004001d16007388 */ /* 0x000fe20000000800 */
[----:B-1----:R-:W-:-:S03]  /*2420*/  LOP3.LUT R23, R20, 0xfffffc00, RZ, 0xc0, !PT ;  /* 0xfffffc0014177812 */ /* 0x002fc600078ec0ff */
[----:B------:R1:W-:Y:S01]  /*2430*/  STS [R22+0x600], R25 ;  /* 0x0006001916007388 */ /* 0x0003e20000000800 */
[----:B------:R-:W-:Y:S02]  /*2440*/  SHF.L.U32 R20, R20, 0x7, RZ ;  /* 0x0000000714147819 */ /* 0x000fe400000006ff */
[----:B------:R-:W-:Y:S01]  /*2450*/  IADD3 R18, R18, -R23, RZ ;  /* 0x8000001712127210 */ /* 0x000fe20007ffe0ff */
[----:B------:R-:W-:Y:S01]  /*2460*/  BAR.SYNC.DEFER_BLOCKING 0x0 ;  /* 0x0000000000007b1d */ /* 0x000fe20000010000 */
[----:B------:R-:W-:Y:S02]  /*2470*/  LOP3.LUT R23, R20, 0xfffe0000, RZ, 0xc0, !PT ;  /* 0xfffe000014177812 */ /* 0x000fe400078ec0ff */
[----:B------:R-:W-:-:S04]  /*2480*/  LEA R18, R9, R18, 0xa ;  /* 0x0000001209127211 */ /* 0x000fc800078e50ff */
[----:B-1----:R-:W-:Y:S01]  /*2490*/  IADD3 R25, R18, R23, RZ ;  /* 0x0000001712197210 */ /* 0x002fe20007ffe0ff */
[----:B------:R-:W-:-:S04]  /*24a0*/  FMUL R23, R3, R14 ;  /* 0x0000000e03177220 */ /* 0x000fc80000400000 */
[----:B0-----:R-:W-:Y:S01]  /*24b0*/  IMAD.WIDE R2, R25, 0x4, R12 ;  /* 0x0000000419027825 */ /* 0x001fe200078e020c */
[----:B------:R-:W0:Y:S01]  /*24c0*/  LDS.128 R4, [R16] ;  /* 0x0000000010047984 */ /* 0x000e220000000c00 */
[----:B------:R-:W-:Y:S06]  /*24d0*/  BAR.SYNC.DEFER_BLOCKING 0x0 ;  /* 0x0000000000007b1d */ /* 0x000fec0000010000 */
[----:B------:R1:W-:Y:S04]  /*24e0*/  STS [R22], R17 ;  /* 0x0000001116007388 */ /* 0x0003e80000000800 */
[----:B------:R1:W-:Y:S04]  /*24f0*/  STS [R22+0x200], R21 ;  /* 0x0002001516007388 */ /* 0x0003e80000000800 */
[----:B------:R1:W-:Y:S04]  /*2500*/  STS [R22+0x400], R23 ;  /* 0x0004001716007388 */ /* 0x0003e80000000800 */
[----:B------:R1:W-:Y:S01]  /*2510*/  STS [R22+0x600], R19 ;  /* 0x0006001316007388 */ /* 0x0003e20000000800 */
[----:B------:R-:W-:Y:S06]  /*2520*/  BAR.SYNC.DEFER_BLOCKING 0x0 ;  /* 0x0000000000007b1d */ /* 0x000fec0000010000 */
[----:B0-----:R1:W-:Y:S01]  /*2530*/  @!P0 STG.E.128 desc[UR6][R2.64], R4 ;  /* 0x0000000402008986 */ /* 0x0013e2000c101d06 */
[----:B------:R-:W-:Y:S05]  /*2540*/  @P0 EXIT ;  /* 0x000000000000094d */ /* 0x000fea0003800000 */
[----:B-1----:R-:W0:Y:S01]  /*2550*/  LDS.128 R4, [R16] ;  /* 0x0000000010047984 */ /* 0x002e220000000c00 */
[----:B------:R-:W-:-:S04]  /*2560*/  LOP3.LUT R8, R11, 0x200, R8, 0xfe, !PT ;  /* 0x000002000b087812 */ /* 0x000fc800078efe08 */
[----:B------:R-:W-:-:S04]  /*2570*/  LEA.HI R15, R15, R8, RZ, 0xa ;  /* 0x000000080f0f7211 */ /* 0x000fc800078f50ff */
[C---:B------:R-:W-:Y:S02]  /*2580*/  LOP3.LUT R3, R15.reuse, 0xfffffc00, RZ, 0xc0, !PT ;  /* 0xfffffc000f037812 */ /* 0x040fe400078ec0ff */
[----:B------:R-:W-:Y:S02]  /*2590*/  SHF.L.U32 R15, R15, 0x7, RZ ;  /* 0x000000070f0f7819 */ /* 0x000fe400000006ff */
[----:B------:R-:W-:Y:S02]  /*25a0*/  IADD3 R8, R8, -R3, RZ ;  /* 0x8000000308087210 */ /* 0x000fe40007ffe0ff */
[----:B------:R-:W-:Y:S02]  /*25b0*/  LOP3.LUT R15, R15, 0xfffe0000, RZ, 0xc0, !PT ;  /* 0xfffe00000f0f7812 */ /* 0x000fe400078ec0ff */
[----:B------:R-:W-:-:S04]  /*25c0*/  LEA R8, R9, R8, 0xa ;  /* 0x0000000809087211 */ /* 0x000fc800078e50ff */
[----:B------:R-:W-:-:S05]  /*25d0*/  IADD3 R15, R8, R15, RZ ;  /* 0x0000000f080f7210 */ /* 0x000fca0007ffe0ff */
[----:B------:R-:W-:-:S05]  /*25e0*/  IMAD.WIDE R12, R15, 0x4, R12 ;  /* 0x000000040f0c7825 */ /* 0x000fca00078e020c */
[----:B0-----:R-:W-:Y:S01]  /*25f0*/  STG.E.128 desc[UR6][R12.64], R4 ;  /* 0x000000040c007986 */ /* 0x001fe2000c101d06 */
[----:B------:R-:W-:Y:S05]  /*2600*/  EXIT ;  /* 0x000000000000794d */ /* 0x000fea0003800000 */
.L_x_40:
[----:B------:R-:W-:-:S00]  /*2610*/  BRA `(.L_x_40) ;  /* 0xfffffffc00fc7947 */ /* 0x000fc0000383ffff */
[----:B------:R-:W-:-:S00]  /*2620*/  NOP ;  /* 0x0000000000007918 */ /* 0x000fc00000000000 */
        /* <DEDUP_REMOVED lines=13> */
.L_x_41:


//--------------------- .nv.global.init           --------------------------
	.section	.nv.global.init,"aw",@progbits
.nv.global.init:
	.type		_$_str,@object
	.size		_$_str,(_$_str_$_2 - _$_str)
_$_str:
        /*0000*/ 	.byte	0x5f, 0x5f, 0x43, 0x55, 0x44, 0x41, 0x5f, 0x46, 0x54, 0x5a, 0x00
	.type		_$_str_$_2,@object
	.size		_$_str_$_2,(.L_1 - _$_str_$_2)
_$_str_$_2:
        /*000b*/ 	.byte	0x5f, 0x5f, 0x43, 0x55, 0x44, 0x41, 0x5f, 0x50, 0x52, 0x45, 0x43, 0x5f, 0x53, 0x51, 0x52, 0x54
        /*001b*/ 	.byte	0x00
.L_1:


//--------------------- .nv.shared.triton_poi_fused__native_batch_norm_legit_no_training_mul_softplus_tanh_8 --------------------------
	.section	.nv.shared.triton_poi_fused__native_batch_norm_legit_no_training_mul_softplus_tanh_8,"aw",@nobits
	.sectionflags	@""
	.align	16
	.zero		1024


//--------------------- .nv.constant0.triton_poi_fused__native_batch_norm_legit_no_training_mul_softplus_tanh_8 --------------------------
	.section	.nv.constant0.triton_poi_fused__native_batch_norm_legit_no_training_mul_softplus_tanh_8,"a",@progbits
	.sectionflags	@""
	.align	4
.nv.constant0.triton_poi_fused__native_batch_norm_legit_no_training_mul_softplus_tanh_8:
	.zero		584
